	.headerflags	@"EF_CUDA_TEXMODE_UNIFIED EF_CUDA_64BIT_ADDRESS EF_CUDA_ACCELERATORS EF_CUDA_SM90 EF_CUDA_VIRTUAL_SM(EF_CUDA_SM90)"
	.elftype	@"ET_EXEC"


//--------------------- .nv.info                  --------------------------
	.section	.nv.info,"",@"SHT_CUDA_INFO"
	.align	4


	//----- nvinfo : EIATTR_REGCOUNT
	.align		4
        /*0000*/ 	.byte	0x04, 0x2f
        /*0002*/ 	.short	(.L_3 - .L_2)
	.align		4
.L_2:
        /*0004*/ 	.word	index@(triton_poi_fused_cat_21)
        /*0008*/ 	.word	0x00000091


	//----- nvinfo : EIATTR_MIN_STACK_SIZE
	.align		4
.L_3:
        /*000c*/ 	.byte	0x04, 0x12
        /*000e*/ 	.short	(.L_5 - .L_4)
	.align		4
.L_4:
        /*0010*/ 	.word	index@(triton_poi_fused_cat_21)
        /*0014*/ 	.word	0x00000000


	//----- nvinfo : EIATTR_FRAME_SIZE
	.align		4
.L_5:
        /*0018*/ 	.byte	0x04, 0x11
        /*001a*/ 	.short	(.L_7 - .L_6)
	.align		4
.L_6:
        /*001c*/ 	.word	index@(triton_poi_fused_cat_21)
        /*0020*/ 	.word	0x00000000


	//----- nvinfo : EIATTR_MIN_STACK_SIZE
	.align		4
.L_7:
        /*0024*/ 	.byte	0x04, 0x12
        /*0026*/ 	.short	(.L_9 - .L_8)
	.align		4
.L_8:
        /*0028*/ 	.word	index@(triton_poi_fused_cat_21)
        /*002c*/ 	.word	0x00000000
.L_9:


//--------------------- .nv.info.triton_poi_fused_cat_21 --------------------------
	.section	.nv.info.triton_poi_fused_cat_21,"",@"SHT_CUDA_INFO"
	.sectionflags	@""
	.align	4


	//----- nvinfo : EIATTR_CUDA_API_VERSION
	.align		4
        /*0000*/ 	.byte	0x04, 0x37
        /*0002*/ 	.short	(.L_11 - .L_10)
.L_10:
        /*0004*/ 	.word	0x0000007c


	//----- nvinfo : EIATTR_KPARAM_INFO
	.align		4
.L_11:
        /*0008*/ 	.byte	0x04, 0x17
        /*000a*/ 	.short	(.L_13 - .L_12)
.L_12:
        /*000c*/ 	.word	0x00000000
        /*0010*/ 	.short	0x0015
        /*0012*/ 	.short	0x00a8
        /*0014*/ 	.byte	0x00, 0xf0, 0x11, 0x00


	//----- nvinfo : EIATTR_KPARAM_INFO
	.align		4
.L_13:
        /*0018*/ 	.byte	0x04, 0x17
        /*001a*/ 	.short	(.L_15 - .L_14)
.L_14:
        /*001c*/ 	.word	0x00000000
        /*0020*/ 	.short	0x0014
        /*0022*/ 	.short	0x00a0
        /*0024*/ 	.byte	0x00, 0xf4, 0x21, 0x00


	//----- nvinfo : EIATTR_KPARAM_INFO
	.align		4
.L_15:
        /*0028*/ 	.byte	0x04, 0x17
        /*002a*/ 	.short	(.L_17 - .L_16)
.L_16:
        /*002c*/ 	.word	0x00000000
        /*0030*/ 	.short	0x0013
        /*0032*/ 	.short	0x0098
        /*0034*/ 	.byte	0x00, 0xf4, 0x21, 0x00


	//----- nvinfo : EIATTR_KPARAM_INFO
	.align		4
.L_17:
        /*0038*/ 	.byte	0x04, 0x17
        /*003a*/ 	.short	(.L_19 - .L_18)
.L_18:
        /*003c*/ 	.word	0x00000000
        /*0040*/ 	.short	0x0012
        /*0042*/ 	.short	0x0090
        /*0044*/ 	.byte	0x00, 0xf4, 0x21, 0x00


	//----- nvinfo : EIATTR_KPARAM_INFO
	.align		4
.L_19:
        /*0048*/ 	.byte	0x04, 0x17
        /*004a*/ 	.short	(.L_21 - .L_20)
.L_20:
        /*004c*/ 	.word	0x00000000
        /*0050*/ 	.short	0x0011
        /*0052*/ 	.short	0x0088
        /*0054*/ 	.byte	0x00, 0xf4, 0x21, 0x00


	//----- nvinfo : EIATTR_KPARAM_INFO
	.align		4
.L_21:
        /*0058*/ 	.byte	0x04, 0x17
        /*005a*/ 	.short	(.L_23 - .L_22)
.L_22:
        /*005c*/ 	.word	0x00000000
        /*0060*/ 	.short	0x0010
        /*0062*/ 	.short	0x0080
        /*0064*/ 	.byte	0x00, 0xf4, 0x21, 0x00


	//----- nvinfo : EIATTR_KPARAM_INFO
	.align		4
.L_23:
        /*0068*/ 	.byte	0x04, 0x17
        /*006a*/ 	.short	(.L_25 - .L_24)
.L_24:
        /*006c*/ 	.word	0x00000000
        /*0070*/ 	.short	0x000f
        /*0072*/ 	.short	0x0078
        /*0074*/ 	.byte	0x00, 0xf4, 0x21, 0x00


	//----- nvinfo : EIATTR_KPARAM_INFO
	.align		4
.L_25:
        /*0078*/ 	.byte	0x04, 0x17
        /*007a*/ 	.short	(.L_27 - .L_26)
.L_26:
        /*007c*/ 	.word	0x00000000
        /*0080*/ 	.short	0x000e
        /*0082*/ 	.short	0x0070
        /*0084*/ 	.byte	0x00, 0xf4, 0x21, 0x00


	//----- nvinfo : EIATTR_KPARAM_INFO
	.align		4
.L_27:
        /*0088*/ 	.byte	0x04, 0x17
        /*008a*/ 	.short	(.L_29 - .L_28)
.L_28:
        /*008c*/ 	.word	0x00000000
        /*0090*/ 	.short	0x000d
        /*0092*/ 	.short	0x0068
        /*0094*/ 	.byte	0x00, 0xf4, 0x21, 0x00


	//----- nvinfo : EIATTR_KPARAM_INFO
	.align		4
.L_29:
        /*0098*/ 	.byte	0x04, 0x17
        /*009a*/ 	.short	(.L_31 - .L_30)
.L_30:
        /*009c*/ 	.word	0x00000000
        /*00a0*/ 	.short	0x000c
        /*00a2*/ 	.short	0x0060
        /*00a4*/ 	.byte	0x00, 0xf4, 0x21, 0x00


	//----- nvinfo : EIATTR_KPARAM_INFO
	.align		4
.L_31:
        /*00a8*/ 	.byte	0x04, 0x17
        /*00aa*/ 	.short	(.L_33 - .L_32)
.L_32:
        /*00ac*/ 	.word	0x00000000
        /*00b0*/ 	.short	0x000b
        /*00b2*/ 	.short	0x0058
        /*00b4*/ 	.byte	0x00, 0xf4, 0x21, 0x00


	//----- nvinfo : EIATTR_KPARAM_INFO
	.align		4
.L_33:
        /*00b8*/ 	.byte	0x04, 0x17
        /*00ba*/ 	.short	(.L_35 - .L_34)
.L_34:
        /*00bc*/ 	.word	0x00000000
        /*00c0*/ 	.short	0x000a
        /*00c2*/ 	.short	0x0050
        /*00c4*/ 	.byte	0x00, 0xf4, 0x21, 0x00


	//----- nvinfo : EIATTR_KPARAM_INFO
	.align		4
.L_35:
        /*00c8*/ 	.byte	0x04, 0x17
        /*00ca*/ 	.short	(.L_37 - .L_36)
.L_36:
        /*00cc*/ 	.word	0x00000000
        /*00d0*/ 	.short	0x0009
        /*00d2*/ 	.short	0x0048
        /*00d4*/ 	.byte	0x00, 0xf4, 0x21, 0x00


	//----- nvinfo : EIATTR_KPARAM_INFO
	.align		4
.L_37:
        /*00d8*/ 	.byte	0x04, 0x17
        /*00da*/ 	.short	(.L_39 - .L_38)
.L_38:
        /*00dc*/ 	.word	0x00000000
        /*00e0*/ 	.short	0x0008
        /*00e2*/ 	.short	0x0040
        /*00e4*/ 	.byte	0x00, 0xf4, 0x21, 0x00


	//----- nvinfo : EIATTR_KPARAM_INFO
	.align		4
.L_39:
        /*00e8*/ 	.byte	0x04, 0x17
        /*00ea*/ 	.short	(.L_41 - .L_40)
.L_40:
        /*00ec*/ 	.word	0x00000000
        /*00f0*/ 	.short	0x0007
        /*00f2*/ 	.short	0x0038
        /*00f4*/ 	.byte	0x00, 0xf4, 0x21, 0x00


	//----- nvinfo : EIATTR_KPARAM_INFO
	.align		4
.L_41:
        /*00f8*/ 	.byte	0x04, 0x17
        /*00fa*/ 	.short	(.L_43 - .L_42)
.L_42:
        /*00fc*/ 	.word	0x00000000
        /*0100*/ 	.short	0x0006
        /*0102*/ 	.short	0x0030
        /*0104*/ 	.byte	0x00, 0xf4, 0x21, 0x00


	//----- nvinfo : EIATTR_KPARAM_INFO
	.align		4
.L_43:
        /*0108*/ 	.byte	0x04, 0x17
        /*010a*/ 	.short	(.L_45 - .L_44)
.L_44:
        /*010c*/ 	.word	0x00000000
        /*0110*/ 	.short	0x0005
        /*0112*/ 	.short	0x0028
        /*0114*/ 	.byte	0x00, 0xf4, 0x21, 0x00


	//----- nvinfo : EIATTR_KPARAM_INFO
	.align		4
.L_45:
        /*0118*/ 	.byte	0x04, 0x17
        /*011a*/ 	.short	(.L_47 - .L_46)
.L_46:
        /*011c*/ 	.word	0x00000000
        /*0120*/ 	.short	0x0004
        /*0122*/ 	.short	0x0020
        /*0124*/ 	.byte	0x00, 0xf4, 0x21, 0x00


	//----- nvinfo : EIATTR_KPARAM_INFO
	.align		4
.L_47:
        /*0128*/ 	.byte	0x04, 0x17
        /*012a*/ 	.short	(.L_49 - .L_48)
.L_48:
        /*012c*/ 	.word	0x00000000
        /*0130*/ 	.short	0x0003
        /*0132*/ 	.short	0x0018
        /*0134*/ 	.byte	0x00, 0xf4, 0x21, 0x00


	//----- nvinfo : EIATTR_KPARAM_INFO
	.align		4
.L_49:
        /*0138*/ 	.byte	0x04, 0x17
        /*013a*/ 	.short	(.L_51 - .L_50)
.L_50:
        /*013c*/ 	.word	0x00000000
        /*0140*/ 	.short	0x0002
        /*0142*/ 	.short	0x0010
        /*0144*/ 	.byte	0x00, 0xf4, 0x21, 0x00


	//----- nvinfo : EIATTR_KPARAM_INFO
	.align		4
.L_51:
        /*0148*/ 	.byte	0x04, 0x17
        /*014a*/ 	.short	(.L_53 - .L_52)
.L_52:
        /*014c*/ 	.word	0x00000000
        /*0150*/ 	.short	0x0001
        /*0152*/ 	.short	0x0008
        /*0154*/ 	.byte	0x00, 0xf4, 0x21, 0x00


	//----- nvinfo : EIATTR_KPARAM_INFO
	.align		4
.L_53:
        /*0158*/ 	.byte	0x04, 0x17
        /*015a*/ 	.short	(.L_55 - .L_54)
.L_54:
        /*015c*/ 	.word	0x00000000
        /*0160*/ 	.short	0x0000
        /*0162*/ 	.short	0x0000
        /*0164*/ 	.byte	0x00, 0xf4, 0x21, 0x00


	//----- nvinfo : EIATTR_SPARSE_MMA_MASK
	.align		4
.L_55:
        /*0168*/ 	.byte	0x03, 0x50
        /*016a*/ 	.short	0x0000


	//----- nvinfo : EIATTR_MAXREG_COUNT
	.align		4
        /*016c*/ 	.byte	0x03, 0x1b
        /*016e*/ 	.short	0x00ff


	//----- nvinfo : EIATTR_EXIT_INSTR_OFFSETS
	.align		4
        /*0170*/ 	.byte	0x04, 0x1c
        /*0172*/ 	.short	(.L_57 - .L_56)


	//   ....[0]....
.L_56:
        /*0174*/ 	.word	0x00004500


	//----- nvinfo : EIATTR_REQNTID
	.align		4
.L_57:
        /*0178*/ 	.byte	0x04, 0x10
        /*017a*/ 	.short	(.L_59 - .L_58)
.L_58:
        /*017c*/ 	.word	0x00000080
        /*0180*/ 	.word	0x00000001
        /*0184*/ 	.word	0x00000001


	//----- nvinfo : EIATTR_CBANK_PARAM_SIZE
	.align		4
.L_59:
        /*0188*/ 	.byte	0x03, 0x19
        /*018a*/ 	.short	0x00ac


	//----- nvinfo : EIATTR_PARAM_CBANK
	.align		4
        /*018c*/ 	.byte	0x04, 0x0a
        /*018e*/ 	.short	(.L_61 - .L_60)
	.align		4
.L_60:
        /*0190*/ 	.word	index@(.nv.constant0.triton_poi_fused_cat_21)
        /*0194*/ 	.short	0x0210
        /*0196*/ 	.short	0x00ac


	//----- nvinfo : EIATTR_SW_WAR
	.align		4
.L_61:
        /*0198*/ 	.byte	0x04, 0x36
        /*019a*/ 	.short	(.L_63 - .L_62)
.L_62:
        /*019c*/ 	.word	0x00000008
.L_63:


//--------------------- .nv.callgraph             --------------------------
	.section	.nv.callgraph,"",@"SHT_CUDA_CALLGRAPH"
	.align	4
	.sectionentsize	8
	.align		4
        /*0000*/ 	.word	0x00000000
	.align		4
        /*0004*/ 	.word	0xffffffff
	.align		4
        /*0008*/ 	.word	0x00000000
	.align		4
        /*000c*/ 	.word	0xfffffffe
	.align		4
        /*0010*/ 	.word	0x00000000
	.align		4
        /*0014*/ 	.word	0xfffffffd
	.align		4
        /*0018*/ 	.word	0x00000000
	.align		4
        /*001c*/ 	.word	0xfffffffc


//--------------------- .nv.constant4             --------------------------
	.section	.nv.constant4,"a",@progbits
	.align	8
	.align		8
.nv.constant4:
        /*0000*/ 	.dword	_$_str
	.align		8
        /*0008*/ 	.dword	_$_str_$_2


//--------------------- .text.triton_poi_fused_cat_21 --------------------------
	.section	.text.triton_poi_fused_cat_21,"ax",@progbits
	.align	128
        .global         triton_poi_fused_cat_21
        .type           triton_poi_fused_cat_21,@function
        .size           triton_poi_fused_cat_21,(.L_x_1 - triton_poi_fused_cat_21)
        .other          triton_poi_fused_cat_21,@"STO_CUDA_ENTRY STV_DEFAULT"
triton_poi_fused_cat_21:
.text.triton_poi_fused_cat_21:
[----:B------:R-:W-:Y:S01]  /*0000*/  LDC R1, c[0x0][0x28] ;  /* 0x00000a00ff017b82 */ /* 0x000fe20000000800 */
[----:B------:R-:W1:Y:S01]  /*0010*/  S2R R0, SR_TID.X ;  /* 0x0000000000007919 */ /* 0x000e620000002100 */
[----:B------:R-:W-:-:S06]  /*0020*/  IMAD.MOV.U32 R24, RZ, RZ, RZ ;  /* 0x000000ffff187224 */ /* 0x000fcc00078e00ff */
[----:B------:R-:W2:Y:S01]  /*0030*/  LDC.64 R4, c[0x0][0x220] ;  /* 0x00008800ff047b82 */ /* 0x000ea20000000a00 */
[----:B------:R-:W-:Y:S01]  /*0040*/  CS2R R18, SRZ ;  /* 0x0000000000127805 */ /* 0x000fe2000001ff00 */
[----:B------:R-:W3:Y:S01]  /*0050*/  S2R R25, SR_CTAID.X ;  /* 0x0000000000197919 */ /* 0x000ee20000002500 */
[----:B------:R-:W-:Y:S01]  /*0060*/  ULDC.64 UR4, c[0x0][0x208] ;  /* 0x0000820000047ab9 */ /* 0x000fe20000000a00 */
[----:B------:R-:W-:Y:S02]  /*0070*/  IMAD.MOV.U32 R44, RZ, RZ, RZ ;  /* 0x000000ffff2c7224 */ /* 0x000fe400078e00ff */
[----:B------:R-:W-:Y:S01]  /*0080*/  IMAD.MOV.U32 R12, RZ, RZ, RZ ;  /* 0x000000ffff0c7224 */ /* 0x000fe200078e00ff */
[----:B------:R-:W-:Y:S02]  /*0090*/  CS2R R84, SRZ ;  /* 0x0000000000547805 */ /* 0x000fe4000001ff00 */
[----:B------:R-:W-:Y:S01]  /*00a0*/  CS2R R90, SRZ ;  /* 0x00000000005a7805 */ /* 0x000fe2000001ff00 */
[----:B------:R-:W-:Y:S01]  /*00b0*/  IMAD.MOV.U32 R96, RZ, RZ, RZ ;  /* 0x000000ffff607224 */ /* 0x000fe200078e00ff */
[----:B------:R-:W-:-:S02]  /*00c0*/  CS2R R92, SRZ ;  /* 0x00000000005c7805 */ /* 0x000fc4000001ff00 */
[----:B------:R-:W-:Y:S02]  /*00d0*/  CS2R R94, SRZ ;  /* 0x00000000005e7805 */ /* 0x000fe4000001ff00 */
[----:B------:R-:W-:Y:S02]  /*00e0*/  CS2R R32, SRZ ;  /* 0x0000000000207805 */ /* 0x000fe4000001ff00 */
[----:B------:R-:W-:Y:S01]  /*00f0*/  CS2R R38, SRZ ;  /* 0x0000000000267805 */ /* 0x000fe2000001ff00 */
[----:B------:R-:W-:Y:S01]  /*0100*/  IMAD.MOV.U32 R36, RZ, RZ, RZ ;  /* 0x000000ffff247224 */ /* 0x000fe200078e00ff */
[----:B------:R-:W4:Y:S01]  /*0110*/  LDC.64 R8, c[0x0][0x218] ;  /* 0x00008600ff087b82 */ /* 0x000f220000000a00 */
[----:B------:R-:W-:Y:S02]  /*0120*/  CS2R R58, SRZ ;  /* 0x00000000003a7805 */ /* 0x000fe4000001ff00 */
[----:B------:R-:W-:-:S05]  /*0130*/  CS2R R70, SRZ ;  /* 0x0000000000467805 */ /* 0x000fca000001ff00 */
[----:B------:R-:W5:Y:S01]  /*0140*/  LDC.64 R28, c[0x0][0x230] ;  /* 0x00008c00ff1c7b82 */ /* 0x000f620000000a00 */
[----:B-1----:R-:W-:-:S07]  /*0150*/  IMAD.SHL.U32 R0, R0, 0x4, RZ ;  /* 0x0000000400007824 */ /* 0x002fce00078e00ff */
[----:B------:R-:W1:Y:S01]  /*0160*/  LDC.64 R82, c[0x0][0x288] ;  /* 0x0000a200ff527b82 */ /* 0x000e620000000a00 */
[----:B------:R-:W-:Y:S02]  /*0170*/  LOP3.LUT R0, R0, 0x1fc, RZ, 0xc0, !PT ;  /* 0x000001fc00007812 */ /* 0x000fe400078ec0ff */
[----:B------:R-:W-:Y:S02]  /*0180*/  CS2R R60, SRZ ;  /* 0x00000000003c7805 */ /* 0x000fe4000001ff00 */
[----:B------:R-:W-:Y:S01]  /*0190*/  CS2R R54, SRZ ;  /* 0x0000000000367805 */ /* 0x000fe2000001ff00 */
[----:B------:R-:W-:Y:S01]  /*01a0*/  IMAD.MOV.U32 R42, RZ, RZ, 0x384 ;  /* 0x00000384ff2a7424 */ /* 0x000fe200078e00ff */
[----:B------:R-:W-:Y:S01]  /*01b0*/  CS2R R64, SRZ ;  /* 0x0000000000407805 */ /* 0x000fe2000001ff00 */
[----:B---3--:R-:W-:Y:S01]  /*01c0*/  IMAD R25, R25, 0x400, R0 ;  /* 0x0000040019197824 */ /* 0x008fe200078e0200 */
[----:B------:R-:W-:Y:S02]  /*01d0*/  CS2R R66, SRZ ;  /* 0x0000000000427805 */ /* 0x000fe4000001ff00 */
[----:B------:R-:W-:-:S02]  /*01e0*/  CS2R R68, SRZ ;  /* 0x0000000000447805 */ /* 0x000fc4000001ff00 */
[----:B------:R-:W-:Y:S01]  /*01f0*/  CS2R R50, SRZ ;  /* 0x0000000000327805 */ /* 0x000fe2000001ff00 */
[----:B------:R-:W-:Y:S01]  /*0200*/  IMAD.HI R0, R25, -0x6e5d4c3b, R24 ;  /* 0x91a2b3c519007827 */ /* 0x000fe200078e0218 */
[----:B------:R-:W-:Y:S02]  /*0210*/  CS2R R72, SRZ ;  /* 0x0000000000487805 */ /* 0x000fe4000001ff00 */
[----:B------:R-:W-:Y:S02]  /*0220*/  CS2R R56, SRZ ;  /* 0x0000000000387805 */ /* 0x000fe4000001ff00 */
[----:B------:R-:W-:Y:S02]  /*0230*/  CS2R R52, SRZ ;  /* 0x0000000000347805 */ /* 0x000fe4000001ff00 */
[----:B------:R-:W-:Y:S02]  /*0240*/  CS2R R76, SRZ ;  /* 0x00000000004c7805 */ /* 0x000fe4000001ff00 */
[----:B------:R-:W-:Y:S01]  /*0250*/  SHF.R.U32.HI R11, RZ, 0x1f, R0 ;  /* 0x0000001fff0b7819 */ /* 0x000fe20000011600 */
[----:B------:R-:W-:Y:S01]  /*0260*/  IMAD.MOV.U32 R46, RZ, RZ, RZ ;  /* 0x000000ffff2e7224 */ /* 0x000fe200078e00ff */
[----:B------:R-:W-:-:S02]  /*0270*/  CS2R R48, SRZ ;  /* 0x0000000000307805 */ /* 0x000fc4000001ff00 */
[----:B------:R-:W-:Y:S02]  /*0280*/  CS2R R74, SRZ ;  /* 0x00000000004a7805 */ /* 0x000fe4000001ff00 */
[----:B------:R-:W-:Y:S01]  /*0290*/  LEA.HI.SX32 R15, R0, R11, 0x17 ;  /* 0x0000000b000f7211 */ /* 0x000fe200078fbaff */
[----:B------:R-:W3:Y:S03]  /*02a0*/  LDC.64 R30, c[0x0][0x210] ;  /* 0x00008400ff1e7b82 */ /* 0x000ee60000000a00 */
[----:B------:R-:W-:-:S04]  /*02b0*/  SHF.R.S32.HI R2, RZ, 0x1f, R15 ;  /* 0x0000001fff027819 */ /* 0x000fc8000001140f */
[----:B------:R-:W-:Y:S02]  /*02c0*/  LEA.HI R2, R2, R15, RZ, 0xa ;  /* 0x0000000f02027211 */ /* 0x000fe400078f50ff */
[----:B------:R-:W-:Y:S01]  /*02d0*/  CS2R R78, SRZ ;  /* 0x00000000004e7805 */ /* 0x000fe2000001ff00 */
[----:B------:R-:W1:Y:S01]  /*02e0*/  LDC.64 R26, c[0x0][0x2a0] ;  /* 0x0000a800ff1a7b82 */ /* 0x000e620000000a00 */
[----:B------:R-:W-:-:S05]  /*02f0*/  LOP3.LUT R2, R2, 0xfffffc00, RZ, 0xc0, !PT ;  /* 0xfffffc0002027812 */ /* 0x000fca00078ec0ff */
[----:B------:R-:W-:Y:S02]  /*0300*/  IMAD.IADD R47, R15, 0x1, -R2 ;  /* 0x000000010f2f7824 */ /* 0x000fe400078e0a02 */
[----:B------:R-:W1:Y:S02]  /*0310*/  LDC.64 R22, c[0x0][0x2a8] ;  /* 0x0000aa00ff167b82 */ /* 0x000e640000000a00 */
[C---:B--2---:R-:W-:Y:S01]  /*0320*/  IMAD.WIDE R2, R47.reuse, 0x4, R4 ;  /* 0x000000042f027825 */ /* 0x044fe200078e0204 */
[----:B------:R-:W-:-:S03]  /*0330*/  ISETP.GE.AND P4, PT, R47, 0x180, PT ;  /* 0x000001802f00780c */ /* 0x000fc60003f86270 */
[----:B------:R-:W-:-:S10]  /*0340*/  VIADD R13, R25, 0x200 ;  /* 0x00000200190d7836 */ /* 0x000fd40000000000 */
[----:B------:R-:W2:Y:S01]  /*0350*/  @!P4 LDG.E.EL R18, desc[UR4][R2.64] ;  /* 0x000000040212c981 */ /* 0x000ea2000c2e1900 */
[----:B------:R-:W-:-:S03]  /*0360*/  IMAD.HI R43, R13, -0x6e5d4c3b, R12 ;  /* 0x91a2b3c50d2b7827 */ /* 0x000fc600078e020c */
[----:B------:R-:W2:Y:S02]  /*0370*/  @!P4 LDG.E.EL R44, desc[UR4][R2.64] ;  /* 0x00000004022cc981 */ /* 0x000ea4000c2e1900 */
[----:B------:R-:W-:Y:S02]  /*0380*/  SHF.R.U32.HI R10, RZ, 0x1f, R43 ;  /* 0x0000001fff0a7819 */ /* 0x000fe4000001162b */
[----:B------:R-:W2:Y:S02]  /*0390*/  @!P4 LDG.E.EL R19, desc[UR4][R2.64] ;  /* 0x000000040213c981 */ /* 0x000ea4000c2e1900 */
[----:B------:R-:W-:Y:S02]  /*03a0*/  LEA.HI.SX32 R12, R43, R10, 0x17 ;  /* 0x0000000a2b0c7211 */ /* 0x000fe400078fbaff */
[----:B------:R1:W2:Y:S02]  /*03b0*/  @!P4 LDG.E.EL R85, desc[UR4][R2.64] ;  /* 0x000000040255c981 */ /* 0x0002a4000c2e1900 */
[----:B------:R-:W-:-:S04]  /*03c0*/  SHF.R.S32.HI R7, RZ, 0x1f, R12 ;  /* 0x0000001fff077819 */ /* 0x000fc8000001140c */
[----:B------:R-:W-:-:S04]  /*03d0*/  LEA.HI R7, R7, R12, RZ, 0xa ;  /* 0x0000000c07077211 */ /* 0x000fc800078f50ff */
[----:B------:R-:W-:-:S05]  /*03e0*/  LOP3.LUT R7, R7, 0xfffffc00, RZ, 0xc0, !PT ;  /* 0xfffffc0007077812 */ /* 0x000fca00078ec0ff */
[----:B------:R-:W-:Y:S02]  /*03f0*/  IMAD.IADD R41, R12, 0x1, -R7 ;  /* 0x000000010c297824 */ /* 0x000fe400078e0a07 */
[----:B------:R-:W1:Y:S03]  /*0400*/  LDC.64 R6, c[0x0][0x298] ;  /* 0x0000a600ff067b82 */ /* 0x000e660000000a00 */
[C---:B------:R-:W-:Y:S01]  /*0410*/  ISETP.GE.AND P1, PT, R41.reuse, 0x180, PT ;  /* 0x000001802900780c */ /* 0x040fe20003f26270 */
[----:B------:R-:W-:-:S12]  /*0420*/  IMAD.WIDE R4, R41, 0x4, R4 ;  /* 0x0000000429047825 */ /* 0x000fd800078e0204 */
[----:B------:R-:W2:Y:S01]  /*0430*/  @!P1 LDG.E.EL R90, desc[UR4][R4.64] ;  /* 0x00000004045a9981 */ /* 0x000ea2000c2e1900 */
[----:B------:R-:W-:-:S03]  /*0440*/  ISETP.GT.AND P3, PT, R47, 0x37f, PT ;  /* 0x0000037f2f00780c */ /* 0x000fc60003f64270 */
[----:B------:R-:W2:Y:S01]  /*0450*/  @!P1 LDG.E.EL R96, desc[UR4][R4.64] ;  /* 0x0000000404609981 */ /* 0x000ea2000c2e1900 */
[----:B-1----:R-:W-:-:S03]  /*0460*/  IMAD.WIDE R2, R47, 0x4, R6 ;  /* 0x000000042f027825 */ /* 0x002fc600078e0206 */
[----:B------:R-:W2:Y:S04]  /*0470*/  @!P1 LDG.E.EL R91, desc[UR4][R4.64] ;  /* 0x00000004045b9981 */ /* 0x000ea8000c2e1900 */
[----:B------:R-:W2:Y:S04]  /*0480*/  @!P1 LDG.E.EL R93, desc[UR4][R4.64] ;  /* 0x00000004045d9981 */ /* 0x000ea8000c2e1900 */
[----:B------:R-:W2:Y:S04]  /*0490*/  @P3 LDG.E.EL R92, desc[UR4][R2.64+-0xe00] ;  /* 0xfff20004025c3981 */ /* 0x000ea8000c2e1900 */
[----:B------:R-:W2:Y:S01]  /*04a0*/  @P3 LDG.E.EL R95, desc[UR4][R2.64+-0xe00] ;  /* 0xfff20004025f3981 */ /* 0x000ea2000c2e1900 */
[----:B------:R-:W-:-:S03]  /*04b0*/  ISETP.GT.AND P5, PT, R41, 0x37f, PT ;  /* 0x0000037f2900780c */ /* 0x000fc60003fa4270 */
[----:B------:R-:W2:Y:S01]  /*04c0*/  @P3 LDG.E.EL R94, desc[UR4][R2.64+-0xe00] ;  /* 0xfff20004025e3981 */ /* 0x000ea2000c2e1900 */
[----:B------:R-:W-:-:S03]  /*04d0*/  IMAD.WIDE R6, R41, 0x4, R6 ;  /* 0x0000000429067825 */ /* 0x000fc600078e0206 */
[----:B------:R1:W2:Y:S06]  /*04e0*/  @P3 LDG.E.EL R39, desc[UR4][R2.64+-0xe00] ;  /* 0xfff2000402273981 */ /* 0x0002ac000c2e1900 */
[----:B------:R-:W2:Y:S04]  /*04f0*/  @P5 LDG.E.EL R33, desc[UR4][R6.64+-0xe00] ;  /* 0xfff2000406215981 */ /* 0x000ea8000c2e1900 */
[----:B------:R-:W2:Y:S01]  /*0500*/  @P5 LDG.E.EL R32, desc[UR4][R6.64+-0xe00] ;  /* 0xfff2000406205981 */ /* 0x000ea2000c2e1900 */
[----:B01----:R-:W0:Y:S03]  /*0510*/  LDC.64 R2, c[0x0][0x270] ;  /* 0x00009c00ff027b82 */ /* 0x003e260000000a00 */
[----:B------:R-:W2:Y:S04]  /*0520*/  @P5 LDG.E.EL R38, desc[UR4][R6.64+-0xe00] ;  /* 0xfff2000406265981 */ /* 0x000ea8000c2e1900 */
[----:B------:R0:W2:Y:S01]  /*0530*/  @P5 LDG.E.EL R36, desc[UR4][R6.64+-0xe00] ;  /* 0xfff2000406245981 */ /* 0x0000a2000c2e1900 */
[----:B------:R-:W-:-:S02]  /*0540*/  LEA.HI.SX32 R0, R0, R11, 0xd ;  /* 0x0000000b00007211 */ /* 0x000fc400078f6aff */
[----:B------:R-:W-:Y:S02]  /*0550*/  LEA.HI.SX32 R43, R43, R10, 0xd ;  /* 0x0000000a2b2b7211 */ /* 0x000fe400078f6aff */
[----:B------:R-:W1:Y:S01]  /*0560*/  LDC.64 R10, c[0x0][0x228] ;  /* 0x00008a00ff0a7b82 */ /* 0x000e620000000a00 */
[----:B------:R-:W-:Y:S02]  /*0570*/  VIADD R4, R47, 0xfffffd80 ;  /* 0xfffffd802f047836 */ /* 0x000fe40000000000 */
[--C-:B------:R-:W-:Y:S02]  /*0580*/  IMAD R5, R0, -0xe1000, R25.reuse ;  /* 0xfff1f00000057824 */ /* 0x100fe400078e0219 */
[----:B------:R-:W-:Y:S01]  /*0590*/  IMAD R15, R15, -0x384, R25 ;  /* 0xfffffc7c0f0f7824 */ /* 0x000fe200078e0219 */
[----:B------:R-:W-:Y:S01]  /*05a0*/  ISETP.GE.U32.AND P2, PT, R4, 0x100, PT ;  /* 0x000001000400780c */ /* 0x000fe20003f46070 */
[C---:B------:R-:W-:Y:S02]  /*05b0*/  IMAD R81, R0.reuse, 0x54600, R5 ;  /* 0x0005460000517824 */ /* 0x040fe400078e0205 */
[----:B------:R-:W-:-:S02]  /*05c0*/  IMAD R24, R0, 0x38400, R15 ;  /* 0x0003840000187824 */ /* 0x000fc400078e020f */
[----:B------:R-:W-:Y:S02]  /*05d0*/  IMAD R16, R0, 0x1c200, R15 ;  /* 0x0001c20000107824 */ /* 0x000fe400078e020f */
[C---:B----4-:R-:W-:Y:S01]  /*05e0*/  IMAD.WIDE R4, R47.reuse, 0x4, R8 ;  /* 0x000000042f047825 */ /* 0x050fe200078e0208 */
[----:B------:R-:W4:Y:S03]  /*05f0*/  LDC.64 R14, c[0x0][0x290] ;  /* 0x0000a400ff0e7b82 */ /* 0x000f260000000a00 */
[C---:B0-----:R-:W-:Y:S01]  /*0600*/  IMAD.WIDE R6, R47.reuse, 0x4, R2 ;  /* 0x000000042f067825 */ /* 0x041fe200078e0202 */
[----:B------:R-:W2:Y:S04]  /*0610*/  @!P4 LDG.E.EL R70, desc[UR4][R4.64] ;  /* 0x000000040446c981 */ /* 0x000ea8000c2e1900 */
[----:B------:R-:W2:Y:S01]  /*0620*/  @!P4 LDG.E.EL R58, desc[UR4][R4.64] ;  /* 0x00000004043ac981 */ /* 0x000ea2000c2e1900 */
[----:B------:R-:W-:-:S03]  /*0630*/  IMAD R45, R47, R42, -0x54600 ;  /* 0xfffaba002f2d7424 */ /* 0x000fc600078e022a */
[----:B------:R-:W2:Y:S01]  /*0640*/  @!P4 LDG.E.EL R60, desc[UR4][R4.64] ;  /* 0x00000004043cc981 */ /* 0x000ea2000c2e1900 */
[----:B------:R-:W-:-:S03]  /*0650*/  IMAD R0, R12, -0x384, R13 ;  /* 0xfffffc7c0c007824 */ /* 0x000fc600078e020d */
[----:B------:R1:W2:Y:S01]  /*0660*/  @!P4 LDG.E.EL R55, desc[UR4][R4.64] ;  /* 0x000000040437c981 */ /* 0x0002a2000c2e1900 */
[----:B------:R-:W-:Y:S02]  /*0670*/  IMAD R42, R41, R42, -0x54600 ;  /* 0xfffaba00292a7424 */ /* 0x000fe400078e022a */
[----:B------:R-:W-:Y:S01]  /*0680*/  VIADD R37, R45, 0xfffc7c00 ;  /* 0xfffc7c002d257836 */ /* 0x000fe20000000000 */
[----:B------:R-:W2:Y:S04]  /*0690*/  @!P2 LDG.E.EL R59, desc[UR4][R6.64+-0xa00] ;  /* 0xfff60004063ba981 */ /* 0x000ea8000c2e1900 */
[----:B------:R-:W2:Y:S01]  /*06a0*/  @!P2 LDG.E.EL R71, desc[UR4][R6.64+-0xa00] ;  /* 0xfff600040647a981 */ /* 0x000ea2000c2e1900 */
[----:B-1----:R-:W-:-:S03]  /*06b0*/  IMAD.WIDE R4, R47, 0x4, R10 ;  /* 0x000000042f047825 */ /* 0x002fc600078e020a */
[----:B------:R-:W2:Y:S01]  /*06c0*/  @!P2 LDG.E.EL R65, desc[UR4][R6.64+-0xa00] ;  /* 0xfff600040641a981 */ /* 0x000ea2000c2e1900 */
[----:B------:R-:W-:-:S03]  /*06d0*/  VIADD R40, R42, 0xfffc7c00 ;  /* 0xfffc7c002a287836 */ /* 0x000fc60000000000 */
[----:B------:R0:W2:Y:S04]  /*06e0*/  @!P2 LDG.E.EL R61, desc[UR4][R6.64+-0xa00] ;  /* 0xfff60004063da981 */ /* 0x0000a8000c2e1900 */
[----:B------:R-:W2:Y:S04]  /*06f0*/  @!P4 LDG.E.EL R69, desc[UR4][R4.64] ;  /* 0x000000040445c981 */ /* 0x000ea8000c2e1900 */
[----:B------:R-:W2:Y:S01]  /*0700*/  @!P4 LDG.E.EL R66, desc[UR4][R4.64] ;  /* 0x000000040442c981 */ /* 0x000ea2000c2e1900 */
[----:B0-----:R-:W-:-:S03]  /*0710*/  IMAD.WIDE R6, R41, 0x4, R8 ;  /* 0x0000000429067825 */ /* 0x001fc600078e0208 */
[----:B------:R-:W2:Y:S04]  /*0720*/  @!P4 LDG.E.EL R50, desc[UR4][R4.64] ;  /* 0x000000040432c981 */ /* 0x000ea8000c2e1900 */
[----:B------:R0:W2:Y:S01]  /*0730*/  @!P4 LDG.E.EL R51, desc[UR4][R4.64] ;  /* 0x000000040433c981 */ /* 0x0000a2000c2e1900 */
[----:B------:R-:W-:-:S03]  /*0740*/  IADD3 R17, R37, -0x38400, R16 ;  /* 0xfffc7c0025117810 */ /* 0x000fc60007ffe010 */
[----:B------:R-:W2:Y:S04]  /*0750*/  @!P1 LDG.E.EL R73, desc[UR4][R6.64] ;  /* 0x0000000406499981 */ /* 0x000ea8000c2e1900 */
[----:B------:R-:W2:Y:S01]  /*0760*/  @!P1 LDG.E.EL R67, desc[UR4][R6.64] ;  /* 0x0000000406439981 */ /* 0x000ea2000c2e1900 */
[----:B0-----:R-:W-:-:S03]  /*0770*/  IMAD R5, R43, 0x1c200, R0 ;  /* 0x0001c2002b057824 */ /* 0x001fc600078e0200 */
[----:B------:R-:W2:Y:S02]  /*0780*/  @!P1 LDG.E.EL R72, desc[UR4][R6.64] ;  /* 0x0000000406489981 */ /* 0x000ea4000c2e1900 */
[----:B------:R-:W-:Y:S02]  /*0790*/  IADD3 R5, R40, -0x38400, R5 ;  /* 0xfffc7c0028057810 */ /* 0x000fe40007ffe005 */
[----:B------:R5:W2:Y:S01]  /*07a0*/  @!P1 LDG.E.EL R57, desc[UR4][R6.64] ;  /* 0x0000000406399981 */ /* 0x000aa2000c2e1900 */
[----:B------:R-:W-:-:S04]  /*07b0*/  IMAD.WIDE R16, R17, 0x4, R82 ;  /* 0x0000000411107825 */ /* 0x000fc800078e0252 */
[----:B------:R-:W-:-:S04]  /*07c0*/  IMAD.WIDE R82, R5, 0x4, R82 ;  /* 0x0000000405527825 */ /* 0x000fc800078e0252 */
[----:B-----5:R-:W-:Y:S01]  /*07d0*/  IMAD.WIDE R6, R47, 0x4, R28 ;  /* 0x000000042f067825 */ /* 0x020fe200078e021c */
[----:B------:R-:W-:-:S04]  /*07e0*/  CS2R R4, SRZ ;  /* 0x0000000000047805 */ /* 0x000fc8000001ff00 */
[----:B------:R-:W5:Y:S01]  /*07f0*/  @!P4 LDG.E.EL R68, desc[UR4][R6.64] ;  /* 0x000000040644c981 */ /* 0x000f62000c2e1900 */
[----:B----4-:R-:W-:-:S03]  /*0800*/  IMAD.WIDE R34, R41, 0x4, R14 ;  /* 0x0000000429227825 */ /* 0x010fc600078e020e */
[----:B------:R-:W4:Y:S04]  /*0810*/  @!P4 LDG.E.EL R56, desc[UR4][R6.64] ;  /* 0x000000040638c981 */ /* 0x000f28000c2e1900 */
[----:B------:R-:W4:Y:S04]  /*0820*/  @!P4 LDG.E.EL R53, desc[UR4][R6.64] ;  /* 0x000000040635c981 */ /* 0x000f28000c2e1900 */
[----:B------:R0:W4:Y:S01]  /*0830*/  @!P4 LDG.E.EL R54, desc[UR4][R6.64] ;  /* 0x000000040636c981 */ /* 0x000122000c2e1900 */
[----:B------:R-:W-:-:S03]  /*0840*/  IMAD.WIDE R8, R41, 0x4, R10 ;  /* 0x0000000429087825 */ /* 0x000fc600078e020a */
[----:B------:R-:W4:Y:S04]  /*0850*/  @P5 LDG.E.EL R77, desc[UR4][R34.64+-0xe00] ;  /* 0xfff20004224d5981 */ /* 0x000f28000c2e1900 */
[----:B------:R-:W4:Y:S01]  /*0860*/  @P5 LDG.E.EL R75, desc[UR4][R34.64+-0xe00] ;  /* 0xfff20004224b5981 */ /* 0x000f22000c2e1900 */
[----:B0-----:R-:W-:Y:S02]  /*0870*/  CS2R R6, SRZ ;  /* 0x0000000000067805 */ /* 0x001fe4000001ff00 */
[----:B------:R-:W-:Y:S01]  /*0880*/  CS2R R10, SRZ ;  /* 0x00000000000a7805 */ /* 0x000fe2000001ff00 */
[----:B------:R-:W4:Y:S04]  /*0890*/  @!P1 LDG.E.EL R52, desc[UR4][R8.64] ;  /* 0x0000000408349981 */ /* 0x000f28000c2e1900 */
[----:B------:R-:W4:Y:S04]  /*08a0*/  @P5 LDG.E.128 R4, desc[UR4][R82.64] ;  /* 0x0000000452045981 */ /* 0x000f28000c1e1d00 */
[----:B------:R-:W4:Y:S04]  /*08b0*/  @!P1 LDG.E.EL R46, desc[UR4][R8.64] ;  /* 0x00000004082e9981 */ /* 0x000f28000c2e1900 */
[----:B------:R-:W4:Y:S04]  /*08c0*/  @!P1 LDG.E.EL R48, desc[UR4][R8.64] ;  /* 0x0000000408309981 */ /* 0x000f28000c2e1900 */
[----:B------:R0:W4:Y:S01]  /*08d0*/  @!P1 LDG.E.EL R49, desc[UR4][R8.64] ;  /* 0x0000000408319981 */ /* 0x000122000c2e1900 */
[----:B------:R-:W-:-:S03]  /*08e0*/  CS2R R62, SRZ ;  /* 0x00000000003e7805 */ /* 0x000fc6000001ff00 */
[----:B------:R-:W4:Y:S04]  /*08f0*/  @P5 LDG.E.EL R78, desc[UR4][R34.64+-0xe00] ;  /* 0xfff20004224e5981 */ /* 0x000f28000c2e1900 */
[----:B------:R-:W4:Y:S01]  /*0900*/  @P5 LDG.E.EL R76, desc[UR4][R34.64+-0xe00] ;  /* 0xfff20004224c5981 */ /* 0x000f22000c2e1900 */
[----:B0-----:R-:W-:-:S06]  /*0910*/  CS2R R8, SRZ ;  /* 0x0000000000087805 */ /* 0x001fcc000001ff00 */
[----:B------:R0:W4:Y:S02]  /*0920*/  @P3 LDG.E.128 R8, desc[UR4][R16.64] ;  /* 0x0000000410083981 */ /* 0x000124000c1e1d00 */
[----:B0-----:R-:W-:-:S04]  /*0930*/  IMAD R16, R43, -0xe1000, R13 ;  /* 0xfff1f0002b107824 */ /* 0x001fc800078e020d */
[----:B------:R-:W-:Y:S02]  /*0940*/  IMAD R87, R43, 0x54600, R16 ;  /* 0x000546002b577824 */ /* 0x000fe400078e0210 */
[----:B------:R-:W-:-:S05]  /*0950*/  IMAD.WIDE R16, R47, 0x4, R14 ;  /* 0x000000042f107825 */ /* 0x000fca00078e020e */
[----:B------:R-:W4:Y:S01]  /*0960*/  @P3 LDG.E.EL R62, desc[UR4][R16.64+-0xe00] ;  /* 0xfff20004103e3981 */ /* 0x000f22000c2e1900 */
[----:B------:R-:W-:Y:S02]  /*0970*/  CS2R R12, SRZ ;  /* 0x00000000000c7805 */ /* 0x000fe4000001ff00 */
[----:B------:R-:W-:Y:S01]  /*0980*/  CS2R R14, SRZ ;  /* 0x00000000000e7805 */ /* 0x000fe2000001ff00 */
[----:B---3--:R-:W-:Y:S01]  /*0990*/  IMAD.WIDE R86, R87, 0x4, R30 ;  /* 0x0000000457567825 */ /* 0x008fe200078e021e */
[----:B------:R-:W3:Y:S04]  /*09a0*/  @P3 LDG.E.EL R64, desc[UR4][R16.64+-0xe00] ;  /* 0xfff2000410403981 */ /* 0x000ee8000c2e1900 */
[----:B------:R-:W3:Y:S01]  /*09b0*/  @!P1 LDG.E.128 R12, desc[UR4][R86.64] ;  /* 0x00000004560c9981 */ /* 0x000ee2000c1e1d00 */
[----:B--2---:R-:W-:-:S03]  /*09c0*/  SEL R18, R18, RZ, !P4 ;  /* 0x000000ff12127207 */ /* 0x004fc60006000000 */
[----:B------:R-:W2:Y:S02]  /*09d0*/  @P3 LDG.E.EL R74, desc[UR4][R16.64+-0xe00] ;  /* 0xfff20004104a3981 */ /* 0x000ea4000c2e1900 */
[----:B------:R-:W-:Y:S01]  /*09e0*/  FADD R100, R18, 0.0010000000474974513054 ;  /* 0x3a83126f12647421 */ /* 0x000fe20000000000 */
[----:B------:R-:W-:Y:S01]  /*09f0*/  SEL R44, R44, RZ, !P4 ;  /* 0x000000ff2c2c7207 */ /* 0x000fe20006000000 */
[----:B------:R0:W2:Y:S04]  /*0a00*/  @P3 LDG.E.EL R63, desc[UR4][R16.64+-0xe00] ;  /* 0xfff20004103f3981 */ /* 0x0000a8000c2e1900 */
[----:B------:R-:W1:Y:S01]  /*0a10*/  MUFU.SQRT R100, R100 ;  /* 0x0000006400647308 */ /* 0x000e620000002000 */
[----:B------:R-:W-:Y:S01]  /*0a20*/  FADD R102, R44, 0.0010000000474974513054 ;  /* 0x3a83126f2c667421 */ /* 0x000fe20000000000 */
[----:B------:R-:W-:-:S02]  /*0a30*/  SEL R101, R19, RZ, !P4 ;  /* 0x000000ff13657207 */ /* 0x000fc40006000000 */
[----:B------:R-:W-:Y:S01]  /*0a40*/  CS2R R18, SRZ ;  /* 0x0000000000127805 */ /* 0x000fe2000001ff00 */
[----:B------:R-:W-:Y:S01]  /*0a50*/  IMAD.WIDE R30, R81, 0x4, R30 ;  /* 0x00000004511e7825 */ /* 0x000fe200078e021e */
[----:B0-----:R-:W-:Y:S02]  /*0a60*/  CS2R R16, SRZ ;  /* 0x0000000000107805 */ /* 0x001fe4000001ff00 */
[----:B------:R-:W0:Y:S01]  /*0a70*/  MUFU.SQRT R102, R102 ;  /* 0x0000006600667308 */ /* 0x000e220000002000 */
[----:B------:R-:W-:-:S03]  /*0a80*/  SEL R85, R85, RZ, !P4 ;  /* 0x000000ff55557207 */ /* 0x000fc60006000000 */
[----:B------:R0:W2:Y:S01]  /*0a90*/  @!P4 LDG.E.128 R16, desc[UR4][R30.64] ;  /* 0x000000041e10c981 */ /* 0x0000a2000c1e1d00 */
[C---:B-1----:R-:W-:Y:S02]  /*0aa0*/  FSETP.GT.AND P6, PT, R100.reuse, 8.50705917302346158658e+37, PT ;  /* 0x7e8000006400780b */ /* 0x042fe40003fc4000 */
[----:B------:R-:W-:Y:S01]  /*0ab0*/  FSETP.GEU.AND P0, PT, R100, 1.175494350822287508e-38, PT ;  /* 0x008000006400780b */ /* 0x000fe20003f0e000 */
[----:B------:R-:W-:Y:S02]  /*0ac0*/  IMAD.MOV.U32 R44, RZ, RZ, 0x3e800000 ;  /* 0x3e800000ff2c7424 */ /* 0x000fe400078e00ff */
[----:B------:R-:W-:Y:S01]  /*0ad0*/  FADD R106, R85, 0.0010000000474974513054 ;  /* 0x3a83126f556a7421 */ /* 0x000fe20000000000 */
[----:B------:R-:W-:Y:S01]  /*0ae0*/  FADD R101, R101, 0.0010000000474974513054 ;  /* 0x3a83126f65657421 */ /* 0x000fe20000000000 */
[----:B------:R-:W-:Y:S01]  /*0af0*/  IMAD.WIDE R28, R41, 0x4, R28 ;  /* 0x00000004291c7825 */ /* 0x000fe200078e021c */
[----:B------:R-:W-:-:S03]  /*0b00*/  SEL R90, R90, RZ, !P1 ;  /* 0x000000ff5a5a7207 */ /* 0x000fc60004800000 */
[----:B------:R-:W1:Y:S01]  /*0b10*/  MUFU.SQRT R106, R106 ;  /* 0x0000006a006a7308 */ /* 0x000e620000002000 */
[----:B------:R-:W-:Y:S01]  /*0b20*/  FSEL R89, R44, 1, P6 ;  /* 0x3f8000002c597808 */ /* 0x000fe20003000000 */
[----:B------:R-:W-:Y:S01]  /*0b30*/  @P6 FMUL R100, R100, 0.25 ;  /* 0x3e80000064646820 */ /* 0x000fe20000400000 */
[----:B0-----:R-:W-:Y:S01]  /*0b40*/  FSETP.GT.AND P6, PT, R102, 8.50705917302346158658e+37, PT ;  /* 0x7e8000006600780b */ /* 0x001fe20003fc4000 */
[----:B------:R-:W2:Y:S01]  /*0b50*/  @!P1 LDG.E.EL R84, desc[UR4][R28.64] ;  /* 0x000000041c549981 */ /* 0x000ea2000c2e1900 */
[----:B------:R-:W-:Y:S02]  /*0b60*/  IMAD.MOV.U32 R81, RZ, RZ, RZ ;  /* 0x000000ffff517224 */ /* 0x000fe400078e00ff */
[----:B------:R-:W-:Y:S01]  /*0b70*/  @!P0 FMUL R100, R100, 16777216 ;  /* 0x4b80000064648820 */ /* 0x000fe20000400000 */
[----:B------:R-:W-:Y:S01]  /*0b80*/  @!P0 FMUL R89, R89, 16777216 ;  /* 0x4b80000059598820 */ /* 0x000fe20000400000 */
[----:B------:R-:W-:Y:S01]  /*0b90*/  FSETP.GEU.AND P0, PT, R102, 1.175494350822287508e-38, PT ;  /* 0x008000006600780b */ /* 0x000fe20003f0e000 */
[----:B------:R-:W0:Y:S01]  /*0ba0*/  MUFU.SQRT R101, R101 ;  /* 0x0000006500657308 */ /* 0x000e220000002000 */
[----:B------:R-:W-:Y:S01]  /*0bb0*/  FSEL R112, R44, 1, P6 ;  /* 0x3f8000002c707808 */ /* 0x000fe20003000000 */
[----:B------:R-:W-:Y:S01]  /*0bc0*/  FADD R114, R90, 0.0010000000474974513054 ;  /* 0x3a83126f5a727421 */ /* 0x000fe20000000000 */
[----:B------:R-:W-:-:S02]  /*0bd0*/  SEL R96, R96, RZ, !P1 ;  /* 0x000000ff60607207 */ /* 0x000fc40004800000 */
[----:B------:R-:W-:Y:S01]  /*0be0*/  CS2R R82, SRZ ;  /* 0x0000000000527805 */ /* 0x000fe2000001ff00 */
[----:B------:R-:W2:Y:S01]  /*0bf0*/  @!P1 LDG.E.EL R81, desc[UR4][R28.64] ;  /* 0x000000041c519981 */ /* 0x000ea2000c2e1900 */
[----:B------:R-:W-:-:S04]  /*0c00*/  IMAD.WIDE R20, R41, 0x4, R26 ;  /* 0x0000000429147825 */ /* 0x000fc800078e021a */
[----:B------:R-:W-:Y:S01]  /*0c10*/  @P6 FMUL R102, R102, 0.25 ;  /* 0x3e80000066666820 */ /* 0x000fe20000400000 */
[----:B-1----:R-:W-:Y:S02]  /*0c20*/  FSETP.GT.AND P6, PT, R106, 8.50705917302346158658e+37, PT ;  /* 0x7e8000006a00780b */ /* 0x002fe40003fc4000 */
[----:B------:R-:W-:Y:S01]  /*0c30*/  CS2R R86, SRZ ;  /* 0x0000000000567805 */ /* 0x000fe2000001ff00 */
[----:B------:R-:W-:Y:S01]  /*0c40*/  IMAD.MOV.U32 R88, RZ, RZ, RZ ;  /* 0x000000ffff587224 */ /* 0x000fe200078e00ff */
[----:B------:R-:W-:Y:S01]  /*0c50*/  SEL R92, R92, RZ, P3 ;  /* 0x000000ff5c5c7207 */ /* 0x000fe20001800000 */
[----:B------:R-:W-:Y:S01]  /*0c60*/  @!P0 FMUL R102, R102, 16777216 ;  /* 0x4b80000066668820 */ /* 0x000fe20000400000 */
[----:B------:R-:W-:Y:S01]  /*0c70*/  @!P0 FMUL R112, R112, 16777216 ;  /* 0x4b80000070708820 */ /* 0x000fe20000400000 */
[----:B------:R-:W-:Y:S01]  /*0c80*/  FSETP.GEU.AND P0, PT, R106, 1.175494350822287508e-38, PT ;  /* 0x008000006a00780b */ /* 0x000fe20003f0e000 */
[----:B------:R-:W1:Y:S01]  /*0c90*/  MUFU.SQRT R114, R114 ;  /* 0x0000007200727308 */ /* 0x000e620000002000 */
[----:B------:R-:W-:Y:S01]  /*0ca0*/  FSEL R113, R44, 1, P6 ;  /* 0x3f8000002c717808 */ /* 0x000fe20003000000 */
[----:B------:R-:W-:Y:S01]  /*0cb0*/  FADD R117, R96, 0.0010000000474974513054 ;  /* 0x3a83126f60757421 */ /* 0x000fe20000000000 */
[----:B------:R-:W2:Y:S01]  /*0cc0*/  @!P1 LDG.E.EL R83, desc[UR4][R28.64] ;  /* 0x000000041c539981 */ /* 0x000ea2000c2e1900 */
[----:B------:R-:W-:Y:S01]  /*0cd0*/  SEL R119, R91, RZ, !P1 ;  /* 0x000000ff5b777207 */ /* 0x000fe20004800000 */
[----:B------:R-:W-:-:S04]  /*0ce0*/  IMAD.WIDE R34, R41, 0x4, R22 ;  /* 0x0000000429227825 */ /* 0x000fc800078e0216 */
[----:B------:R-:W-:Y:S01]  /*0cf0*/  @P6 FMUL R106, R106, 0.25 ;  /* 0x3e8000006a6a6820 */ /* 0x000fe20000400000 */
[----:B0-----:R-:W-:Y:S01]  /*0d00*/  FSETP.GT.AND P6, PT, R101, 8.50705917302346158658e+37, PT ;  /* 0x7e8000006500780b */ /* 0x001fe20003fc4000 */
[----:B------:R-:W2:Y:S01]  /*0d10*/  @!P1 LDG.E.EL R82, desc[UR4][R28.64] ;  /* 0x000000041c529981 */ /* 0x000ea2000c2e1900 */
[----:B------:R-:W-:Y:S01]  /*0d20*/  SEL R95, R95, RZ, P3 ;  /* 0x000000ff5f5f7207 */ /* 0x000fe20001800000 */
[----:B------:R-:W-:Y:S01]  /*0d30*/  IMAD.MOV.U32 R80, RZ, RZ, RZ ;  /* 0x000000ffff507224 */ /* 0x000fe200078e00ff */
[----:B------:R-:W-:Y:S01]  /*0d40*/  CS2R R98, SRZ ;  /* 0x0000000000627805 */ /* 0x000fe2000001ff00 */
[----:B------:R-:W-:Y:S01]  /*0d50*/  @!P0 FMUL R106, R106, 16777216 ;  /* 0x4b8000006a6a8820 */ /* 0x000fe20000400000 */
[----:B------:R-:W-:Y:S01]  /*0d60*/  @!P0 FMUL R113, R113, 16777216 ;  /* 0x4b80000071718820 */ /* 0x000fe20000400000 */
[----:B------:R-:W-:Y:S01]  /*0d70*/  FSETP.GEU.AND P0, PT, R101, 1.175494350822287508e-38, PT ;  /* 0x008000006500780b */ /* 0x000fe20003f0e000 */
[----:B------:R-:W0:Y:S01]  /*0d80*/  MUFU.SQRT R117, R117 ;  /* 0x0000007500757308 */ /* 0x000e220000002000 */
[----:B------:R-:W-:Y:S01]  /*0d90*/  FSEL R115, R44, 1, P6 ;  /* 0x3f8000002c737808 */ /* 0x000fe20003000000 */
[----:B------:R-:W-:Y:S01]  /*0da0*/  IMAD.MOV.U32 R85, RZ, RZ, RZ ;  /* 0x000000ffff557224 */ /* 0x000fe200078e00ff */
[----:B------:R-:W-:Y:S01]  /*0db0*/  SEL R33, R33, RZ, P5 ;  /* 0x000000ff21217207 */ /* 0x000fe20002800000 */
[----:B------:R-:W-:-:S04]  /*0dc0*/  IMAD.WIDE R26, R47, 0x4, R26 ;  /* 0x000000042f1a7825 */ /* 0x000fc800078e021a */
[----:B------:R-:W-:Y:S01]  /*0dd0*/  @P6 FMUL R101, R101, 0.25 ;  /* 0x3e80000065656820 */ /* 0x000fe20000400000 */
[----:B-1----:R-:W-:Y:S02]  /*0de0*/  FSETP.GT.AND P6, PT, R114, 8.50705917302346158658e+37, PT ;  /* 0x7e8000007200780b */ /* 0x002fe40003fc4000 */
[----:B------:R-:W-:Y:S01]  /*0df0*/  CS2R R90, SRZ ;  /* 0x00000000005a7805 */ /* 0x000fe2000001ff00 */
[----:B------:R-:W-:Y:S01]  /*0e00*/  IMAD.WIDE R22, R47, 0x4, R22 ;  /* 0x000000042f167825 */ /* 0x000fe200078e0216 */
[----:B------:R-:W2:Y:S01]  /*0e10*/  @P3 LDG.E.EL R85, desc[UR4][R26.64+-0xe00] ;  /* 0xfff200041a553981 */ /* 0x000ea2000c2e1900 */
[----:B------:R-:W-:Y:S01]  /*0e20*/  SEL R32, R32, RZ, P5 ;  /* 0x000000ff20207207 */ /* 0x000fe20002800000 */
[----:B------:R-:W1:Y:S01]  /*0e30*/  LDC.64 R30, c[0x0][0x260] ;  /* 0x00009800ff1e7b82 */ /* 0x000e620000000a00 */
[----:B------:R-:W-:Y:S01]  /*0e40*/  @!P0 FMUL R101, R101, 16777216 ;  /* 0x4b80000065658820 */ /* 0x000fe20000400000 */
[----:B------:R-:W-:Y:S01]  /*0e50*/  @!P0 FMUL R115, R115, 16777216 ;  /* 0x4b80000073738820 */ /* 0x000fe20000400000 */
[----:B------:R-:W-:Y:S01]  /*0e60*/  FSETP.GEU.AND P0, PT, R114, 1.175494350822287508e-38, PT ;  /* 0x008000007200780b */ /* 0x000fe20003f0e000 */
[----:B------:R-:W2:Y:S01]  /*0e70*/  @P3 LDG.E.EL R88, desc[UR4][R26.64+-0xe00] ;  /* 0xfff200041a583981 */ /* 0x000ea2000c2e1900 */
[----:B------:R-:W-:Y:S01]  /*0e80*/  FADD R107, R92, 0.0010000000474974513054 ;  /* 0x3a83126f5c6b7421 */ /* 0x000fe20000000000 */
[----:B------:R-:W-:-:S02]  /*0e90*/  FADD R119, R119, 0.0010000000474974513054 ;  /* 0x3a83126f77777421 */ /* 0x000fc40000000000 */
[----:B------:R-:W2:Y:S04]  /*0ea0*/  @P3 LDG.E.EL R86, desc[UR4][R26.64+-0xe00] ;  /* 0xfff200041a563981 */ /* 0x000ea8000c2e1900 */
[----:B------:R0:W2:Y:S01]  /*0eb0*/  @P3 LDG.E.EL R87, desc[UR4][R26.64+-0xe00] ;  /* 0xfff200041a573981 */ /* 0x0000a2000c2e1900 */
[----:B------:R-:W-:-:S03]  /*0ec0*/  FSEL R116, R44, 1, P6 ;  /* 0x3f8000002c747808 */ /* 0x000fc60003000000 */
[----:B------:R-:W2:Y:S01]  /*0ed0*/  @P3 LDG.E.EL R91, desc[UR4][R22.64+-0xe00] ;  /* 0xfff20004165b3981 */ /* 0x000ea2000c2e1900 */
[----:B------:R-:W-:-:S03]  /*0ee0*/  FADD R130, R95, 0.0010000000474974513054 ;  /* 0x3a83126f5f827421 */ /* 0x000fc60000000000 */
[----:B------:R-:W2:Y:S01]  /*0ef0*/  @P3 LDG.E.EL R90, desc[UR4][R22.64+-0xe00] ;  /* 0xfff20004165a3981 */ /* 0x000ea2000c2e1900 */
[----:B0-----:R-:W-:Y:S02]  /*0f00*/  SEL R26, R93, RZ, !P1 ;  /* 0x000000ff5d1a7207 */ /* 0x001fe40004800000 */
[----:B------:R-:W-:Y:S01]  /*0f10*/  CS2R R92, SRZ ;  /* 0x00000000005c7805 */ /* 0x000fe2000001ff00 */
[----:B------:R-:W0:Y:S01]  /*0f20*/  MUFU.SQRT R119, R119 ;  /* 0x0000007700777308 */ /* 0x000e220000002000 */
[----:B------:R-:W-:Y:S01]  /*0f30*/  @P6 FMUL R114, R114, 0.25 ;  /* 0x3e80000072726820 */ /* 0x000fe20000400000 */
[C---:B------:R-:W-:Y:S02]  /*0f40*/  FSETP.GT.AND P6, PT, R117.reuse, 8.50705917302346158658e+37, PT ;  /* 0x7e8000007500780b */ /* 0x040fe40003fc4000 */
[----:B------:R-:W-:Y:S02]  /*0f50*/  CS2R R96, SRZ ;  /* 0x0000000000607805 */ /* 0x000fe4000001ff00 */
[----:B------:R-:W-:Y:S01]  /*0f60*/  SEL R28, R94, RZ, P3 ;  /* 0x000000ff5e1c7207 */ /* 0x000fe20001800000 */
[----:B------:R-:W2:Y:S01]  /*0f70*/  @P3 LDG.E.EL R93, desc[UR4][R22.64+-0xe00] ;  /* 0xfff20004165d3981 */ /* 0x000ea2000c2e1900 */
[----:B------:R-:W-:Y:S01]  /*0f80*/  @!P0 FMUL R114, R114, 16777216 ;  /* 0x4b80000072728820 */ /* 0x000fe20000400000 */
[----:B------:R-:W-:Y:S01]  /*0f90*/  @!P0 FMUL R116, R116, 16777216 ;  /* 0x4b80000074748820 */ /* 0x000fe20000400000 */
[C---:B------:R-:W-:Y:S01]  /*0fa0*/  FSETP.GEU.AND P0, PT, R117.reuse, 1.175494350822287508e-38, PT ;  /* 0x008000007500780b */ /* 0x040fe20003f0e000 */
[----:B------:R-:W-:Y:S01]  /*0fb0*/  FADD R26, R26, 0.0010000000474974513054 ;  /* 0x3a83126f1a1a7421 */ /* 0x000fe20000000000 */
[----:B------:R-:W-:Y:S01]  /*0fc0*/  CS2R R94, SRZ ;  /* 0x00000000005e7805 */ /* 0x000fe2000001ff00 */
[----:B------:R-:W2:Y:S01]  /*0fd0*/  @P3 LDG.E.EL R92, desc[UR4][R22.64+-0xe00] ;  /* 0xfff20004165c3981 */ /* 0x000ea2000c2e1900 */
[----:B------:R-:W-:Y:S01]  /*0fe0*/  FSEL R118, R44, 1, P6 ;  /* 0x3f8000002c767808 */ /* 0x000fe20003000000 */
[----:B------:R-:W1:Y:S01]  /*0ff0*/  MUFU.SQRT R121, R26 ;  /* 0x0000001a00797308 */ /* 0x000e620000002000 */
[----:B------:R-:W-:Y:S01]  /*1000*/  @P6 FMUL R117, R117, 0.25 ;  /* 0x3e80000075756820 */ /* 0x000fe20000400000 */
[----:B0-----:R-:W-:Y:S01]  /*1010*/  FSETP.GT.AND P6, PT, R119, 8.50705917302346158658e+37, PT ;  /* 0x7e8000007700780b */ /* 0x001fe20003fc4000 */
[----:B------:R-:W2:Y:S04]  /*1020*/  @P5 LDG.E.EL R79, desc[UR4][R20.64+-0xe00] ;  /* 0xfff20004144f5981 */ /* 0x000ea8000c2e1900 */
[----:B------:R-:W2:Y:S01]  /*1030*/  @P5 LDG.E.EL R80, desc[UR4][R34.64+-0xe00] ;  /* 0xfff2000422505981 */ /* 0x000ea2000c2e1900 */
[----:B------:R-:W-:Y:S01]  /*1040*/  @!P0 FMUL R117, R117, 16777216 ;  /* 0x4b80000075758820 */ /* 0x000fe20000400000 */
[----:B------:R-:W-:-:S02]  /*1050*/  @!P0 FMUL R118, R118, 16777216 ;  /* 0x4b80000076768820 */ /* 0x000fc40000400000 */
[----:B------:R-:W2:Y:S01]  /*1060*/  @P5 LDG.E.EL R94, desc[UR4][R20.64+-0xe00] ;  /* 0xfff20004145e5981 */ /* 0x000ea2000c2e1900 */
[----:B------:R-:W-:-:S03]  /*1070*/  FSETP.GEU.AND P0, PT, R119, 1.175494350822287508e-38, PT ;  /* 0x008000007700780b */ /* 0x000fc60003f0e000 */
[----:B------:R-:W2:Y:S04]  /*1080*/  @P5 LDG.E.EL R99, desc[UR4][R34.64+-0xe00] ;  /* 0xfff2000422635981 */ /* 0x000ea8000c2e1900 */
[----:B------:R-:W2:Y:S04]  /*1090*/  @P5 LDG.E.EL R96, desc[UR4][R20.64+-0xe00] ;  /* 0xfff2000414605981 */ /* 0x000ea8000c2e1900 */
[----:B------:R-:W2:Y:S04]  /*10a0*/  @P5 LDG.E.EL R97, desc[UR4][R34.64+-0xe00] ;  /* 0xfff2000422615981 */ /* 0x000ea8000c2e1900 */
[----:B------:R-:W2:Y:S04]  /*10b0*/  @P5 LDG.E.EL R95, desc[UR4][R20.64+-0xe00] ;  /* 0xfff20004145f5981 */ /* 0x000ea8000c2e1900 */
[----:B------:R0:W2:Y:S01]  /*10c0*/  @P5 LDG.E.EL R98, desc[UR4][R34.64+-0xe00] ;  /* 0xfff2000422625981 */ /* 0x0000a2000c2e1900 */
[----:B------:R-:W-:Y:S01]  /*10d0*/  SEL R27, R39, RZ, P3 ;  /* 0x000000ff271b7207 */ /* 0x000fe20001800000 */
[----:B------:R-:W-:Y:S01]  /*10e0*/  FADD R128, R33, 0.0010000000474974513054 ;  /* 0x3a83126f21807421 */ /* 0x000fe20000000000 */
[----:B------:R-:W-:Y:S01]  /*10f0*/  FSEL R120, R44, 1, P6 ;  /* 0x3f8000002c787808 */ /* 0x000fe20003000000 */
[----:B------:R-:W-:Y:S01]  /*1100*/  FADD R127, R32, 0.0010000000474974513054 ;  /* 0x3a83126f207f7421 */ /* 0x000fe20000000000 */
[----:B------:R-:W0:Y:S01]  /*1110*/  MUFU.SQRT R107, R107 ;  /* 0x0000006b006b7308 */ /* 0x000e220000002000 */
[----:B------:R-:W-:Y:S01]  /*1120*/  @P6 FMUL R119, R119, 0.25 ;  /* 0x3e80000077776820 */ /* 0x000fe20000400000 */
[----:B------:R-:W5:Y:S01]  /*1130*/  LDC.64 R32, c[0x0][0x268] ;  /* 0x00009a00ff207b82 */ /* 0x000f620000000a00 */
[----:B-1----:R-:W-:Y:S01]  /*1140*/  FSETP.GT.AND P6, PT, R121, 8.50705917302346158658e+37, PT ;  /* 0x7e8000007900780b */ /* 0x002fe20003fc4000 */
[----:B------:R-:W-:Y:S01]  /*1150*/  FADD R27, R27, 0.0010000000474974513054 ;  /* 0x3a83126f1b1b7421 */ /* 0x000fe20000000000 */
[----:B------:R-:W-:Y:S01]  /*1160*/  FADD R28, R28, 0.0010000000474974513054 ;  /* 0x3a83126f1c1c7421 */ /* 0x000fe20000000000 */
[----:B------:R-:W-:Y:S01]  /*1170*/  @!P0 FMUL R119, R119, 16777216 ;  /* 0x4b80000077778820 */ /* 0x000fe20000400000 */
[----:B------:R-:W-:Y:S01]  /*1180*/  @!P0 FMUL R120, R120, 16777216 ;  /* 0x4b80000078788820 */ /* 0x000fe20000400000 */
[----:B------:R-:W-:Y:S01]  /*1190*/  FSETP.GEU.AND P0, PT, R121, 1.175494350822287508e-38, PT ;  /* 0x008000007900780b */ /* 0x000fe20003f0e000 */
[----:B------:R1:W-:Y:S01]  /*11a0*/  MUFU.SQRT R133, R27 ;  /* 0x0000001b00857308 */ /* 0x0003e20000002000 */
[----:B------:R-:W-:-:S07]  /*11b0*/  FSEL R122, R44, 1, P6 ;  /* 0x3f8000002c7a7808 */ /* 0x000fce0003000000 */
[----:B------:R0:W-:Y:S01]  /*11c0*/  MUFU.SQRT R135, R28 ;  /* 0x0000001c00877308 */ /* 0x0001e20000002000 */
[----:B-1----:R-:W1:Y:S01]  /*11d0*/  LDC.64 R26, c[0x0][0x278] ;  /* 0x00009e00ff1a7b82 */ /* 0x002e620000000a00 */
[----:B------:R-:W-:-:S07]  /*11e0*/  @P6 FMUL R121, R121, 0.25 ;  /* 0x3e80000079796820 */ /* 0x000fce0000400000 */
[----:B0-----:R-:W0:Y:S01]  /*11f0*/  LDC.64 R28, c[0x0][0x280] ;  /* 0x0000a000ff1c7b82 */ /* 0x001e220000000a00 */
[----:B------:R-:W5:Y:S01]  /*1200*/  MUFU.SQRT R130, R130 ;  /* 0x0000008200827308 */ /* 0x000f620000002000 */
[----:B------:R-:W-:Y:S01]  /*1210*/  FSETP.GT.AND P6, PT, R107, 8.50705917302346158658e+37, PT ;  /* 0x7e8000006b00780b */ /* 0x000fe20003fc4000 */
[----:B------:R-:W-:Y:S01]  /*1220*/  @!P0 FMUL R121, R121, 16777216 ;  /* 0x4b80000079798820 */ /* 0x000fe20000400000 */
[----:B------:R-:W-:Y:S01]  /*1230*/  SEL R38, R38, RZ, P5 ;  /* 0x000000ff26267207 */ /* 0x000fe20002800000 */
[----:B------:R-:W-:Y:S01]  /*1240*/  @!P0 FMUL R122, R122, 16777216 ;  /* 0x4b8000007a7a8820 */ /* 0x000fe20000400000 */
[----:B------:R-:W-:Y:S01]  /*1250*/  FSETP.GEU.AND P0, PT, R107, 1.175494350822287508e-38, PT ;  /* 0x008000006b00780b */ /* 0x000fe20003f0e000 */
[----:B------:R-:W-:Y:S01]  /*1260*/  IMAD.IADD R35, R24, 0x1, R37 ;  /* 0x0000000118237824 */ /* 0x000fe200078e0225 */
[----:B------:R-:W-:Y:S01]  /*1270*/  CS2R R20, SRZ ;  /* 0x0000000000147805 */ /* 0x000fe2000001ff00 */
[----:B------:R-:W-:Y:S01]  /*1280*/  FADD R124, R38, 0.0010000000474974513054 ;  /* 0x3a83126f267c7421 */ /* 0x000fe20000000000 */
[----:B------:R-:W-:-:S02]  /*1290*/  CS2R R22, SRZ ;  /* 0x0000000000167805 */ /* 0x000fc4000001ff00 */
[----:B------:R-:W-:Y:S01]  /*12a0*/  CS2R R110, SRZ ;  /* 0x00000000006e7805 */ /* 0x000fe2000001ff00 */
[----:B------:R-:W-:Y:S01]  /*12b0*/  IMAD.WIDE R34, R35, 0x4, R30 ;  /* 0x0000000423227825 */ /* 0x000fe200078e021e */
[----:B------:R-:W-:-:S03]  /*12c0*/  SEL R36, R36, RZ, P5 ;  /* 0x000000ff24247207 */ /* 0x000fc60002800000 */
[----:B-----5:R-:W-:Y:S01]  /*12d0*/  IMAD.WIDE R38, R47, 0x4, R32 ;  /* 0x000000042f267825 */ /* 0x020fe200078e0220 */
[----:B------:R-:W-:-:S03]  /*12e0*/  FSEL R123, R44, 1, P6 ;  /* 0x3f8000002c7b7808 */ /* 0x000fc60003000000 */
[----:B------:R-:W-:Y:S01]  /*12f0*/  @P6 FMUL R107, R107, 0.25 ;  /* 0x3e8000006b6b6820 */ /* 0x000fe20000400000 */
[----:B------:R-:W-:Y:S01]  /*1300*/  FSETP.GT.AND P6, PT, R130, 8.50705917302346158658e+37, PT ;  /* 0x7e8000008200780b */ /* 0x000fe20003fc4000 */
[----:B------:R1:W5:Y:S01]  /*1310*/  @!P2 LDG.E.128 R20, desc[UR4][R34.64] ;  /* 0x000000042214a981 */ /* 0x000362000c1e1d00 */
[----:B------:R-:W-:Y:S01]  /*1320*/  FADD R126, R36, 0.0010000000474974513054 ;  /* 0x3a83126f247e7421 */ /* 0x000fe20000000000 */
[----:B------:R-:W-:Y:S02]  /*1330*/  CS2R R104, SRZ ;  /* 0x0000000000687805 */ /* 0x000fe4000001ff00 */
[----:B------:R-:W5:Y:S01]  /*1340*/  @!P2 LDG.E.EL R110, desc[UR4][R38.64+-0xa00] ;  /* 0xfff60004266ea981 */ /* 0x000f62000c2e1900 */
[----:B------:R-:W-:Y:S01]  /*1350*/  @!P0 FMUL R107, R107, 16777216 ;  /* 0x4b8000006b6b8820 */ /* 0x000fe20000400000 */
[----:B------:R-:W-:Y:S01]  /*1360*/  @!P0 FMUL R123, R123, 16777216 ;  /* 0x4b8000007b7b8820 */ /* 0x000fe20000400000 */
[----:B0-----:R-:W-:Y:S01]  /*1370*/  IMAD.WIDE R36, R47, 0x4, R28 ;  /* 0x000000042f247825 */ /* 0x001fe200078e021c */
[----:B------:R-:W-:-:S02]  /*1380*/  FSETP.GEU.AND P0, PT, R130, 1.175494350822287508e-38, PT ;  /* 0x008000008200780b */ /* 0x000fc40003f0e000 */
[----:B------:R-:W-:Y:S01]  /*1390*/  CS2R R108, SRZ ;  /* 0x00000000006c7805 */ /* 0x000fe2000001ff00 */
[----:B-1----:R-:W-:Y:S01]  /*13a0*/  IMAD.WIDE R34, R47, 0x4, R26 ;  /* 0x000000042f227825 */ /* 0x002fe200078e021a */
[----:B------:R0:W-:Y:S01]  /*13b0*/  MUFU.RCP R131, R102 ;  /* 0x0000006600837308 */ /* 0x0001e20000001000 */
[----:B------:R-:W5:Y:S04]  /*13c0*/  @!P2 LDG.E.EL R111, desc[UR4][R36.64+-0xa00] ;  /* 0xfff60004246fa981 */ /* 0x000f68000c2e1900 */
[----:B------:R-:W5:Y:S01]  /*13d0*/  @!P2 LDG.E.EL R104, desc[UR4][R34.64+-0xa00] ;  /* 0xfff600042268a981 */ /* 0x000f62000c2e1900 */
[----:B0-----:R-:W-:-:S03]  /*13e0*/  CS2R R102, SRZ ;  /* 0x0000000000667805 */ /* 0x001fc6000001ff00 */
[----:B------:R-:W5:Y:S01]  /*13f0*/  @!P2 LDG.E.EL R109, desc[UR4][R38.64+-0xa00] ;  /* 0xfff60004266da981 */ /* 0x000f62000c2e1900 */
[----:B------:R-:W-:Y:S01]  /*1400*/  FSEL R125, R44, 1, P6 ;  /* 0x3f8000002c7d7808 */ /* 0x000fe20003000000 */
[----:B------:R-:W-:Y:S01]  /*1410*/  @P6 FMUL R130, R130, 0.25 ;  /* 0x3e80000082826820 */ /* 0x000fe20000400000 */
[----:B------:R-:W-:Y:S01]  /*1420*/  FSETP.GT.AND P6, PT, R133, 8.50705917302346158658e+37, PT ;  /* 0x7e8000008500780b */ /* 0x000fe20003fc4000 */
[----:B------:R-:W5:Y:S04]  /*1430*/  @!P2 LDG.E.EL R105, desc[UR4][R34.64+-0xa00] ;  /* 0xfff600042269a981 */ /* 0x000f68000c2e1900 */
[----:B------:R-:W5:Y:S01]  /*1440*/  @!P2 LDG.E.EL R103, desc[UR4][R38.64+-0xa00] ;  /* 0xfff600042667a981 */ /* 0x000f62000c2e1900 */
[----:B------:R-:W-:Y:S01]  /*1450*/  @!P0 FMUL R130, R130, 16777216 ;  /* 0x4b80000082828820 */ /* 0x000fe20000400000 */
[----:B------:R-:W-:Y:S01]  /*1460*/  @!P0 FMUL R125, R125, 16777216 ;  /* 0x4b8000007d7d8820 */ /* 0x000fe20000400000 */
[----:B------:R-:W-:Y:S01]  /*1470*/  FSETP.GEU.AND P0, PT, R133, 1.175494350822287508e-38, PT ;  /* 0x008000008500780b */ /* 0x000fe20003f0e000 */
[----:B------:R-:W5:Y:S01]  /*1480*/  @!P2 LDG.E.EL R108, desc[UR4][R36.64+-0xa00] ;  /* 0xfff60004246ca981 */ /* 0x000f62000c2e1900 */
[----:B------:R-:W-:Y:S01]  /*1490*/  MUFU.RCP R132, R100 ;  /* 0x0000006400847308 */ /* 0x000fe20000001000 */
[----:B------:R-:W-:-:S07]  /*14a0*/  FSEL R129, R44, 1, P6 ;  /* 0x3f8000002c817808 */ /* 0x000fce0003000000 */
[----:B------:R0:W-:Y:S01]  /*14b0*/  MUFU.RCP R136, R101 ;  /* 0x0000006500887308 */ /* 0x0001e20000001000 */
[----:B------:R-:W-:Y:S01]  /*14c0*/  @P6 FMUL R133, R133, 0.25 ;  /* 0x3e80000085856820 */ /* 0x000fe20000400000 */
[----:B------:R-:W-:Y:S01]  /*14d0*/  FSETP.GT.AND P6, PT, R135, 8.50705917302346158658e+37, PT ;  /* 0x7e8000008700780b */ /* 0x000fe20003fc4000 */
[----:B------:R1:W5:Y:S01]  /*14e0*/  @!P2 LDG.E.EL R102, desc[UR4][R38.64+-0xa00] ;  /* 0xfff600042666a981 */ /* 0x000362000c2e1900 */
[----:B0-----:R-:W-:-:S04]  /*14f0*/  CS2R R100, SRZ ;  /* 0x0000000000647805 */ /* 0x001fc8000001ff00 */
[----:B------:R-:W0:Y:S01]  /*1500*/  MUFU.SQRT R124, R124 ;  /* 0x0000007c007c7308 */ /* 0x000e220000002000 */
[----:B------:R-:W-:Y:S01]  /*1510*/  @!P0 FMUL R133, R133, 16777216 ;  /* 0x4b80000085858820 */ /* 0x000fe20000400000 */
[----:B------:R-:W-:Y:S01]  /*1520*/  @!P0 FMUL R129, R129, 16777216 ;  /* 0x4b80000081818820 */ /* 0x000fe20000400000 */
[----:B------:R-:W5:Y:S05]  /*1530*/  @!P2 LDG.E.EL R100, desc[UR4][R34.64+-0xa00] ;  /* 0xfff600042264a981 */ /* 0x000f6a000c2e1900 */
[----:B------:R-:W-:Y:S01]  /*1540*/  MUFU.RCP R134, R106 ;  /* 0x0000006a00867308 */ /* 0x000fe20000001000 */
[----:B------:R-:W5:Y:S01]  /*1550*/  @!P2 LDG.E.EL R101, desc[UR4][R36.64+-0xa00] ;  /* 0xfff600042465a981 */ /* 0x000f62000c2e1900 */
[----:B------:R-:W-:-:S06]  /*1560*/  FSETP.GEU.AND P0, PT, R135, 1.175494350822287508e-38, PT ;  /* 0x008000008700780b */ /* 0x000fcc0003f0e000 */
[----:B------:R0:W-:Y:S02]  /*1570*/  MUFU.RCP R138, R107 ;  /* 0x0000006b008a7308 */ /* 0x0001e40000001000 */
[----:B0-----:R-:W-:Y:S02]  /*1580*/  CS2R R106, SRZ ;  /* 0x00000000006a7805 */ /* 0x001fe4000001ff00 */
[----:B------:R-:W-:-:S04]  /*1590*/  FSEL R142, R44, 1, P6 ;  /* 0x3f8000002c8e7808 */ /* 0x000fc80003000000 */
[----:B------:R0:W5:Y:S04]  /*15a0*/  @!P2 LDG.E.EL R107, desc[UR4][R34.64+-0xa00] ;  /* 0xfff60004226ba981 */ /* 0x000168000c2e1900 */
[----:B------:R0:W5:Y:S01]  /*15b0*/  @!P2 LDG.E.EL R106, desc[UR4][R36.64+-0xa00] ;  /* 0xfff60004246aa981 */ /* 0x000162000c2e1900 */
[----:B------:R-:W0:Y:S01]  /*15c0*/  MUFU.SQRT R126, R126 ;  /* 0x0000007e007e7308 */ /* 0x000e220000002000 */
[----:B------:R-:W-:Y:S01]  /*15d0*/  @P6 FMUL R135, R135, 0.25 ;  /* 0x3e80000087876820 */ /* 0x000fe20000400000 */
[----:B------:R-:W-:Y:S01]  /*15e0*/  FSETP.GT.AND P6, PT, R124, 8.50705917302346158658e+37, PT ;  /* 0x7e8000007c00780b */ /* 0x000fe20003fc4000 */
[----:B------:R-:W-:Y:S02]  /*15f0*/  @!P0 FMUL R142, R142, 16777216 ;  /* 0x4b8000008e8e8820 */ /* 0x000fe40000400000 */
[----:B------:R-:W-:Y:S01]  /*1600*/  @!P0 FMUL R135, R135, 16777216 ;  /* 0x4b80000087878820 */ /* 0x000fe20000400000 */
[----:B------:R-:W-:-:S02]  /*1610*/  FSETP.GEU.AND P0, PT, R124, 1.175494350822287508e-38, PT ;  /* 0x008000007c00780b */ /* 0x000fc40003f0e000 */
[----:B------:R-:W-:Y:S01]  /*1620*/  FSEL R137, R44, 1, P6 ;  /* 0x3f8000002c897808 */ /* 0x000fe20003000000 */
[----:B------:R-:W1:Y:S06]  /*1630*/  MUFU.SQRT R128, R128 ;  /* 0x0000008000807308 */ /* 0x000e6c0000002000 */
[----:B------:R-:W-:Y:S01]  /*1640*/  @P6 FMUL R124, R124, 0.25 ;  /* 0x3e8000007c7c6820 */ /* 0x000fe20000400000 */
[----:B0-----:R-:W-:-:S03]  /*1650*/  FSETP.GT.AND P6, PT, R126, 8.50705917302346158658e+37, PT ;  /* 0x7e8000007e00780b */ /* 0x001fc60003fc4000 */
[----:B------:R-:W-:Y:S01]  /*1660*/  @!P0 FMUL R124, R124, 16777216 ;  /* 0x4b8000007c7c8820 */ /* 0x000fe20000400000 */
[----:B------:R-:W-:Y:S01]  /*1670*/  @!P0 FMUL R137, R137, 16777216 ;  /* 0x4b80000089898820 */ /* 0x000fe20000400000 */
[----:B------:R-:W-:Y:S01]  /*1680*/  FSETP.GEU.AND P0, PT, R126, 1.175494350822287508e-38, PT ;  /* 0x008000007e00780b */ /* 0x000fe20003f0e000 */
[----:B------:R-:W0:Y:S01]  /*1690*/  MUFU.SQRT R127, R127 ;  /* 0x0000007f007f7308 */ /* 0x000e220000002000 */
[----:B------:R-:W-:-:S06]  /*16a0*/  FSEL R139, R44, 1, P6 ;  /* 0x3f8000002c8b7808 */ /* 0x000fcc0003000000 */
[----:B------:R-:W-:Y:S01]  /*16b0*/  @P6 FMUL R126, R126, 0.25 ;  /* 0x3e8000007e7e6820 */ /* 0x000fe20000400000 */
[----:B-1----:R-:W-:-:S04]  /*16c0*/  FSETP.GT.AND P6, PT, R128, 8.50705917302346158658e+37, PT ;  /* 0x7e8000008000780b */ /* 0x002fc80003fc4000 */
[----:B------:R-:W-:Y:S01]  /*16d0*/  @!P0 FMUL R126, R126, 16777216 ;  /* 0x4b8000007e7e8820 */ /* 0x000fe20000400000 */
[----:B------:R-:W-:Y:S01]  /*16e0*/  @!P0 FMUL R139, R139, 16777216 ;  /* 0x4b8000008b8b8820 */ /* 0x000fe20000400000 */
[----:B------:R-:W-:Y:S02]  /*16f0*/  FSETP.GEU.AND P0, PT, R128, 1.175494350822287508e-38, PT ;  /* 0x008000008000780b */ /* 0x000fe40003f0e000 */
[----:B------:R-:W-:-:S05]  /*1700*/  FSEL R39, R44, 1, P6 ;  /* 0x3f8000002c277808 */ /* 0x000fca0003000000 */
[----:B------:R-:W-:Y:S01]  /*1710*/  @P6 FMUL R128, R128, 0.25 ;  /* 0x3e80000080806820 */ /* 0x000fe20000400000 */
[----:B0-----:R-:W-:-:S05]  /*1720*/  FSETP.GT.AND P6, PT, R127, 8.50705917302346158658e+37, PT ;  /* 0x7e8000007f00780b */ /* 0x001fca0003fc4000 */
[----:B------:R-:W-:Y:S01]  /*1730*/  @!P0 FMUL R128, R128, 16777216 ;  /* 0x4b80000080808820 */ /* 0x000fe20000400000 */
[----:B------:R-:W-:Y:S01]  /*1740*/  @!P0 FMUL R39, R39, 16777216 ;  /* 0x4b80000027278820 */ /* 0x000fe20000400000 */
[----:B------:R-:W-:-:S06]  /*1750*/  FSETP.GEU.AND P0, PT, R127, 1.175494350822287508e-38, PT ;  /* 0x008000007f00780b */ /* 0x000fcc0003f0e000 */
[----:B------:R-:W-:Y:S01]  /*1760*/  @P6 FMUL R127, R127, 0.25 ;  /* 0x3e8000007f7f6820 */ /* 0x000fe20000400000 */
[----:B------:R-:W-:Y:S06]  /*1770*/  MUFU.RCP R140, R133 ;  /* 0x00000085008c7308 */ /* 0x000fec0000001000 */
[----:B------:R-:W-:Y:S02]  /*1780*/  @!P0 FMUL R127, R127, 16777216 ;  /* 0x4b8000007f7f8820 */ /* 0x000fe40000400000 */
[----:B------:R-:W-:Y:S01]  /*1790*/  MUFU.RCP R133, R114 ;  /* 0x0000007200857308 */ /* 0x000fe20000001000 */
[----:B------:R-:W-:-:S07]  /*17a0*/  FSEL R35, R44, 1, P6 ;  /* 0x3f8000002c237808 */ /* 0x000fce0003000000 */
[----:B------:R-:W0:Y:S08]  /*17b0*/  MUFU.RCP R114, R127 ;  /* 0x0000007f00727308 */ /* 0x000e300000001000 */
[----:B------:R-:W1:Y:S08]  /*17c0*/  MUFU.RCP R128, R128 ;  /* 0x0000008000807308 */ /* 0x000e700000001000 */
[----:B------:R-:W3:Y:S01]  /*17d0*/  MUFU.RCP R124, R124 ;  /* 0x0000007c007c7308 */ /* 0x000ee20000001000 */
[----:B----4-:R-:W-:Y:S01]  /*17e0*/  SEL R34, R6, RZ, P5 ;  /* 0x000000ff06227207 */ /* 0x010fe20002800000 */
[----:B------:R-:W-:Y:S01]  /*17f0*/  @!P0 FMUL R35, R35, 16777216 ;  /* 0x4b80000023238820 */ /* 0x000fe20000400000 */
[----:B------:R-:W-:-:S02]  /*1800*/  SEL R77, R77, RZ, P5 ;  /* 0x000000ff4d4d7207 */ /* 0x000fc40002800000 */
[----:B------:R-:W-:Y:S02]  /*1810*/  SEL R6, R5, RZ, P5 ;  /* 0x000000ff05067207 */ /* 0x000fe40002800000 */
[----:B------:R-:W-:Y:S02]  /*1820*/  SEL R36, R75, RZ, P5 ;  /* 0x000000ff4b247207 */ /* 0x000fe40002800000 */
[----:B------:R-:W-:Y:S01]  /*1830*/  SEL R5, R4, RZ, P5 ;  /* 0x000000ff04057207 */ /* 0x000fe20002800000 */
[----:B0-----:R-:W-:Y:S01]  /*1840*/  FMUL R114, R114, R35 ;  /* 0x0000002372727220 */ /* 0x001fe20000400000 */
[----:B-1----:R-:W-:Y:S01]  /*1850*/  FMUL R39, R128, R39 ;  /* 0x0000002780277220 */ /* 0x002fe20000400000 */
[----:B------:R-:W-:Y:S01]  /*1860*/  SEL R35, R7, RZ, P5 ;  /* 0x000000ff07237207 */ /* 0x000fe20002800000 */
[----:B------:R-:W-:Y:S01]  /*1870*/  FADD R4, R34, -R77 ;  /* 0x8000004d22047221 */ /* 0x000fe20000000000 */
[----:B------:R-:W-:Y:S01]  /*1880*/  FADD R7, R5, -R36 ;  /* 0x8000002405077221 */ /* 0x000fe20000000000 */
[----:B---3--:R-:W-:-:S02]  /*1890*/  FMUL R124, R124, R137 ;  /* 0x000000897c7c7220 */ /* 0x008fc40000400000 */
[----:B------:R-:W-:Y:S01]  /*18a0*/  FMUL R34, R39, R4 ;  /* 0x0000000427227220 */ /* 0x000fe20000400000 */
[----:B------:R-:W-:Y:S01]  /*18b0*/  SEL R78, R78, RZ, P5 ;  /* 0x000000ff4e4e7207 */ /* 0x000fe20002800000 */
[----:B------:R-:W-:Y:S01]  /*18c0*/  FMUL R4, R124, R7 ;  /* 0x000000077c047220 */ /* 0x000fe20000400000 */
[----:B------:R-:W-:-:S03]  /*18d0*/  SEL R7, R59, RZ, !P2 ;  /* 0x000000ff3b077207 */ /* 0x000fc60005000000 */
[----:B------:R-:W-:Y:S01]  /*18e0*/  FADD R5, R35, -R78 ;  /* 0x8000004e23057221 */ /* 0x000fe20000000000 */
[----:B------:R-:W-:Y:S01]  /*18f0*/  SEL R35, R8, RZ, P3 ;  /* 0x000000ff08237207 */ /* 0x000fe20001800000 */
[----:B------:R-:W-:Y:S01]  /*1900*/  FADD R7, R7, 0.0010000000474974513054 ;  /* 0x3a83126f07077421 */ /* 0x000fe20000000000 */
[----:B------:R-:W-:Y:S02]  /*1910*/  SEL R8, R9, RZ, P3 ;  /* 0x000000ff09087207 */ /* 0x000fe40001800000 */
[----:B------:R-:W-:Y:S01]  /*1920*/  SEL R9, R62, RZ, P3 ;  /* 0x000000ff3e097207 */ /* 0x000fe20001800000 */
[----:B------:R-:W0:Y:S01]  /*1930*/  MUFU.RCP R119, R119 ;  /* 0x0000007700777308 */ /* 0x000e220000001000 */
[----:B------:R-:W-:-:S03]  /*1940*/  SEL R37, R76, RZ, P5 ;  /* 0x000000ff4c257207 */ /* 0x000fc60002800000 */
[----:B------:R-:W-:Y:S01]  /*1950*/  FADD R8, R8, -R9 ;  /* 0x8000000908087221 */ /* 0x000fe20000000000 */
[----:B------:R-:W-:-:S03]  /*1960*/  SEL R9, R71, RZ, !P2 ;  /* 0x000000ff47097207 */ /* 0x000fc60005000000 */
[----:B------:R-:W1:Y:S02]  /*1970*/  MUFU.SQRT R7, R7 ;  /* 0x0000000700077308 */ /* 0x000e640000002000 */
[----:B------:R-:W-:Y:S01]  /*1980*/  FADD R9, R9, 0.0010000000474974513054 ;  /* 0x3a83126f09097421 */ /* 0x000fe20000000000 */
[----:B------:R-:W-:Y:S01]  /*1990*/  FADD R6, R6, -R37 ;  /* 0x8000002506067221 */ /* 0x000fe20000000000 */
[----:B------:R-:W-:Y:S02]  /*19a0*/  SEL R36, R13, RZ, !P1 ;  /* 0x000000ff0d247207 */ /* 0x000fe40004800000 */
[----:B------:R-:W-:Y:S02]  /*19b0*/  SEL R14, R14, RZ, !P1 ;  /* 0x000000ff0e0e7207 */ /* 0x000fe40004800000 */
[----:B------:R-:W-:Y:S02]  /*19c0*/  SEL R37, R72, RZ, !P1 ;  /* 0x000000ff48257207 */ /* 0x000fe40004800000 */
[----:B------:R-:W-:-:S02]  /*19d0*/  SEL R12, R12, RZ, !P1 ;  /* 0x000000ff0c0c7207 */ /* 0x000fc40004800000 */
[----:B------:R-:W-:Y:S01]  /*19e0*/  SEL R13, R73, RZ, !P1 ;  /* 0x000000ff490d7207 */ /* 0x000fe20004800000 */
[----:B------:R-:W3:Y:S01]  /*19f0*/  MUFU.SQRT R9, R9 ;  /* 0x0000000900097308 */ /* 0x000ee20000002000 */
[----:B0-----:R-:W-:Y:S01]  /*1a00*/  FMUL R120, R119, R120 ;  /* 0x0000007877787220 */ /* 0x001fe20000400000 */
[----:B-1----:R-:W-:Y:S01]  /*1a10*/  FSETP.GT.AND P6, PT, R7, 8.50705917302346158658e+37, PT ;  /* 0x7e8000000700780b */ /* 0x002fe20003fc4000 */
[----:B------:R-:W-:Y:S01]  /*1a20*/  FADD R37, R14, -R37 ;  /* 0x800000250e257221 */ /* 0x000fe20000000000 */
[----:B------:R-:W-:Y:S01]  /*1a30*/  FMUL R116, R133, R116 ;  /* 0x0000007485747220 */ /* 0x000fe20000400000 */
[----:B------:R-:W-:Y:S01]  /*1a40*/  FADD R13, R12, -R13 ;  /* 0x8000000d0c0d7221 */ /* 0x000fe20000000000 */
[----:B------:R-:W-:Y:S01]  /*1a50*/  SEL R65, R65, RZ, !P2 ;  /* 0x000000ff41417207 */ /* 0x000fe20005000000 */
[----:B------:R-:W-:Y:S01]  /*1a60*/  FMUL R120, R120, R37 ;  /* 0x0000002578787220 */ /* 0x000fe20000400000 */
[----:B------:R-:W0:Y:S01]  /*1a70*/  MUFU.RCP R117, R117 ;  /* 0x0000007500757308 */ /* 0x000e220000001000 */
[----:B------:R-:W-:Y:S01]  /*1a80*/  SEL R62, R64, RZ, P3 ;  /* 0x000000ff403e7207 */ /* 0x000fe20001800000 */
[----:B------:R-:W-:Y:S01]  /*1a90*/  FMUL R37, R116, R13 ;  /* 0x0000000d74257220 */ /* 0x000fe20000400000 */
[----:B------:R-:W-:Y:S01]  /*1aa0*/  SEL R15, R15, RZ, !P1 ;  /* 0x000000ff0f0f7207 */ /* 0x000fe20004800000 */
[----:B------:R-:W-:Y:S01]  /*1ab0*/  FADD R13, R65, 0.0010000000474974513054 ;  /* 0x3a83126f410d7421 */ /* 0x000fe20000000000 */
[----:B------:R-:W-:Y:S01]  /*1ac0*/  SEL R12, R57, RZ, !P1 ;  /* 0x000000ff390c7207 */ /* 0x000fe20004800000 */
[----:B------:R-:W-:Y:S01]  /*1ad0*/  FADD R62, R35, -R62 ;  /* 0x8000003e233e7221 */ /* 0x000fe20000000000 */
[C---:B------:R-:W-:Y:S01]  /*1ae0*/  FSETP.GEU.AND P0, PT, R7.reuse, 1.175494350822287508e-38, PT ;  /* 0x008000000700780b */ /* 0x040fe20003f0e000 */
[----:B------:R-:W-:-:S02]  /*1af0*/  @P6 FMUL R7, R7, 0.25 ;  /* 0x3e80000007076820 */ /* 0x000fc40000400000 */
[----:B------:R-:W-:Y:S01]  /*1b00*/  FADD R35, R15, -R12 ;  /* 0x8000000c0f237221 */ /* 0x000fe20000000000 */
[----:B------:R-:W-:Y:S01]  /*1b10*/  MUFU.SQRT R13, R13 ;  /* 0x0000000d000d7308 */ /* 0x000fe20000002000 */
[----:B------:R-:W-:Y:S02]  /*1b20*/  FSEL R12, R44, 1, P6 ;  /* 0x3f8000002c0c7808 */ /* 0x000fe40003000000 */
[----:B---3--:R-:W-:Y:S02]  /*1b30*/  FSETP.GT.AND P6, PT, R9, 8.50705917302346158658e+37, PT ;  /* 0x7e8000000900780b */ /* 0x008fe40003fc4000 */
[----:B------:R-:W-:-:S03]  /*1b40*/  SEL R67, R67, RZ, !P1 ;  /* 0x000000ff43437207 */ /* 0x000fc60004800000 */
[----:B------:R-:W1:Y:S01]  /*1b50*/  MUFU.RCP R121, R121 ;  /* 0x0000007900797308 */ /* 0x000e620000001000 */
[----:B------:R-:W-:Y:S01]  /*1b60*/  SEL R14, R61, RZ, !P2 ;  /* 0x000000ff3d0e7207 */ /* 0x000fe20005000000 */
[----:B0-----:R-:W-:Y:S01]  /*1b70*/  FMUL R118, R117, R118 ;  /* 0x0000007675767220 */ /* 0x001fe20000400000 */
[----:B------:R-:W-:-:S03]  /*1b80*/  FADD R15, R36, -R67 ;  /* 0x80000043240f7221 */ /* 0x000fc60000000000 */
[----:B------:R-:W-:Y:S01]  /*1b90*/  FADD R14, R14, 0.0010000000474974513054 ;  /* 0x3a83126f0e0e7421 */ /* 0x000fe20000000000 */
[----:B------:R-:W-:Y:S01]  /*1ba0*/  FMUL R118, R118, R15 ;  /* 0x0000000f76767220 */ /* 0x000fe20000400000 */
[----:B--2---:R-:W-:Y:S01]  /*1bb0*/  SEL R15, R17, RZ, !P4 ;  /* 0x000000ff110f7207 */ /* 0x004fe20006000000 */
[----:B------:R-:W-:Y:S01]  /*1bc0*/  @!P0 FMUL R7, R7, 16777216 ;  /* 0x4b80000007078820 */ /* 0x000fe20000400000 */
[----:B------:R-:W-:Y:S01]  /*1bd0*/  @!P0 FMUL R12, R12, 16777216 ;  /* 0x4b8000000c0c8820 */ /* 0x000fe20000400000 */
[----:B------:R-:W-:Y:S01]  /*1be0*/  SEL R17, R16, RZ, !P4 ;  /* 0x000000ff10117207 */ /* 0x000fe20006000000 */
[----:B------:R-:W0:Y:S01]  /*1bf0*/  MUFU.SQRT R14, R14 ;  /* 0x0000000e000e7308 */ /* 0x000e220000002000 */
[C---:B------:R-:W-:Y:S01]  /*1c00*/  FSETP.GEU.AND P0, PT, R9.reuse, 1.175494350822287508e-38, PT ;  /* 0x008000000900780b */ /* 0x040fe20003f0e000 */
[----:B------:R-:W-:Y:S01]  /*1c10*/  @P6 FMUL R9, R9, 0.25 ;  /* 0x3e80000009096820 */ /* 0x000fe20000400000 */
[----:B------:R-:W-:Y:S01]  /*1c20*/  FSEL R16, R44, 1, P6 ;  /* 0x3f8000002c107808 */ /* 0x000fe20003000000 */
[----:B-1----:R-:W-:Y:S01]  /*1c30*/  FMUL R122, R121, R122 ;  /* 0x0000007a797a7220 */ /* 0x002fe20000400000 */
[----:B------:R-:W-:-:S02]  /*1c40*/  FSETP.GT.AND P6, PT, R13, 8.50705917302346158658e+37, PT ;  /* 0x7e8000000d00780b */ /* 0x000fc40003fc4000 */
[----:B------:R-:W-:Y:S01]  /*1c50*/  SEL R58, R58, RZ, !P4 ;  /* 0x000000ff3a3a7207 */ /* 0x000fe20006000000 */
[----:B------:R-:W-:Y:S01]  /*1c60*/  FMUL R122, R122, R35 ;  /* 0x000000237a7a7220 */ /* 0x000fe20000400000 */
[----:B------:R-:W-:Y:S02]  /*1c70*/  SEL R38, R18, RZ, !P4 ;  /* 0x000000ff12267207 */ /* 0x000fe40006000000 */
[----:B------:R-:W-:Y:S01]  /*1c80*/  SEL R35, R60, RZ, !P4 ;  /* 0x000000ff3c237207 */ /* 0x000fe20006000000 */
[----:B------:R-:W-:Y:S01]  /*1c90*/  FMUL R112, R131, R112 ;  /* 0x0000007083707220 */ /* 0x000fe20000400000 */
[----:B------:R-:W-:Y:S01]  /*1ca0*/  FADD R15, R15, -R58 ;  /* 0x8000003a0f0f7221 */ /* 0x000fe20000000000 */
[----:B------:R-:W-:Y:S01]  /*1cb0*/  SEL R18, R70, RZ, !P4 ;  /* 0x000000ff46127207 */ /* 0x000fe20006000000 */
[----:B------:R-:W-:Y:S01]  /*1cc0*/  @!P0 FMUL R9, R9, 16777216 ;  /* 0x4b80000009098820 */ /* 0x000fe20000400000 */
[----:B------:R-:W-:Y:S01]  /*1cd0*/  FADD R38, R38, -R35 ;  /* 0x8000002326267221 */ /* 0x000fe20000000000 */
[----:B------:R-:W-:Y:S01]  /*1ce0*/  @!P0 FMUL R16, R16, 16777216 ;  /* 0x4b80000010108820 */ /* 0x000fe20000400000 */
[----:B------:R-:W-:Y:S01]  /*1cf0*/  FMUL R35, R112, R15 ;  /* 0x0000000f70237220 */ /* 0x000fe20000400000 */
[C---:B------:R-:W-:Y:S01]  /*1d00*/  FSETP.GEU.AND P0, PT, R13.reuse, 1.175494350822287508e-38, PT ;  /* 0x008000000d00780b */ /* 0x040fe20003f0e000 */
[----:B------:R-:W-:Y:S01]  /*1d10*/  @P6 FMUL R13, R13, 0.25 ;  /* 0x3e8000000d0d6820 */ /* 0x000fe20000400000 */
[----:B------:R-:W-:-:S02]  /*1d20*/  SEL R19, R19, RZ, !P4 ;  /* 0x000000ff13137207 */ /* 0x000fc40006000000 */
[----:B------:R-:W-:Y:S02]  /*1d30*/  SEL R36, R55, RZ, !P4 ;  /* 0x000000ff37247207 */ /* 0x000fe40006000000 */
[----:B------:R-:W-:Y:S01]  /*1d40*/  FSEL R15, R44, 1, P6 ;  /* 0x3f8000002c0f7808 */ /* 0x000fe20003000000 */
[----:B------:R-:W-:Y:S01]  /*1d50*/  FMUL R89, R132, R89 ;  /* 0x0000005984597220 */ /* 0x000fe20000400000 */
[----:B0-----:R-:W-:Y:S01]  /*1d60*/  FSETP.GT.AND P6, PT, R14, 8.50705917302346158658e+37, PT ;  /* 0x7e8000000e00780b */ /* 0x001fe20003fc4000 */
[----:B------:R-:W-:Y:S01]  /*1d70*/  FADD R18, R17, -R18 ;  /* 0x8000001211127221 */ /* 0x000fe20000000000 */
[----:B------:R-:W-:Y:S01]  /*1d80*/  FMUL R115, R136, R115 ;  /* 0x0000007388737220 */ /* 0x000fe20000400000 */
[----:B------:R-:W-:Y:S01]  /*1d90*/  FADD R36, R19, -R36 ;  /* 0x8000002413247221 */ /* 0x000fe20000000000 */
[----:B------:R-:W-:Y:S01]  /*1da0*/  SEL R69, R69, RZ, !P4 ;  /* 0x000000ff45457207 */ /* 0x000fe20006000000 */
[----:B------:R-:W-:Y:S01]  /*1db0*/  FMUL R18, R89, R18 ;  /* 0x0000001259127220 */ /* 0x000fe20000400000 */
[----:B------:R-:W-:Y:S01]  /*1dc0*/  SEL R68, R68, RZ, !P4 ;  /* 0x000000ff44447207 */ /* 0x000fe20006000000 */
[----:B------:R-:W-:Y:S01]  /*1dd0*/  FMUL R115, R115, R36 ;  /* 0x0000002473737220 */ /* 0x000fe20000400000 */
[----:B------:R-:W-:-:S02]  /*1de0*/  SEL R66, R66, RZ, !P4 ;  /* 0x000000ff42427207 */ /* 0x000fc40006000000 */
[----:B------:R-:W-:Y:S01]  /*1df0*/  SEL R17, R56, RZ, !P4 ;  /* 0x000000ff38117207 */ /* 0x000fe20006000000 */
[----:B------:R-:W-:Y:S01]  /*1e00*/  FFMA R36, R69, R18, R68 ;  /* 0x0000001245247223 */ /* 0x000fe20000000044 */
[----:B------:R-:W-:Y:S01]  /*1e10*/  FMUL R113, R134, R113 ;  /* 0x0000007186717220 */ /* 0x000fe20000400000 */
[----:B------:R-:W-:Y:S01]  /*1e20*/  @!P0 FMUL R13, R13, 16777216 ;  /* 0x4b8000000d0d8820 */ /* 0x000fe20000400000 */
[----:B------:R-:W-:Y:S01]  /*1e30*/  @!P0 FMUL R15, R15, 16777216 ;  /* 0x4b8000000f0f8820 */ /* 0x000fe20000400000 */
[----:B------:R-:W-:Y:S01]  /*1e40*/  FFMA R35, R66, R35, R17 ;  /* 0x0000002342237223 */ /* 0x000fe20000000011 */
[C---:B------:R-:W-:Y:S01]  /*1e50*/  FSETP.GEU.AND P0, PT, R14.reuse, 1.175494350822287508e-38, PT ;  /* 0x008000000e00780b */ /* 0x040fe20003f0e000 */
[----:B------:R-:W-:Y:S01]  /*1e60*/  @P6 FMUL R14, R14, 0.25 ;  /* 0x3e8000000e0e6820 */ /* 0x000fe20000400000 */
[----:B------:R-:W-:Y:S02]  /*1e70*/  SEL R39, R50, RZ, !P4 ;  /* 0x000000ff32277207 */ /* 0x000fe40006000000 */
[----:B------:R-:W-:Y:S01]  /*1e80*/  FSEL R17, R44, 1, P6 ;  /* 0x3f8000002c117808 */ /* 0x000fe20003000000 */
[----:B------:R-:W-:Y:S01]  /*1e90*/  FMUL R38, R113, R38 ;  /* 0x0000002671267220 */ /* 0x000fe20000400000 */
[----:B------:R-:W-:-:S02]  /*1ea0*/  SEL R50, R53, RZ, !P4 ;  /* 0x000000ff35327207 */ /* 0x000fc40006000000 */
[----:B------:R-:W-:Y:S02]  /*1eb0*/  FSETP.GEU.AND P6, PT, R36, RZ, PT ;  /* 0x000000ff2400720b */ /* 0x000fe40003fce000 */
[----:B------:R-:W-:Y:S01]  /*1ec0*/  SEL R18, R51, RZ, !P4 ;  /* 0x000000ff33127207 */ /* 0x000fe20006000000 */
[----:B------:R-:W-:Y:S01]  /*1ed0*/  FFMA R39, R39, R38, R50 ;  /* 0x0000002627277223 */ /* 0x000fe20000000032 */
[----:B------:R-:W-:Y:S02]  /*1ee0*/  SEL R55, RZ, 0x1, P6 ;  /* 0x00000001ff377807 */ /* 0x000fe40003000000 */
[----:B------:R-:W-:Y:S02]  /*1ef0*/  SEL R51, R54, RZ, !P4 ;  /* 0x000000ff36337207 */ /* 0x000fe40006000000 */
[----:B------:R-:W-:Y:S02]  /*1f00*/  FSETP.GEU.AND P6, PT, R35, RZ, PT ;  /* 0x000000ff2300720b */ /* 0x000fe40003fce000 */
[----:B------:R-:W-:-:S02]  /*1f10*/  SEL R52, R52, RZ, !P1 ;  /* 0x000000ff34347207 */ /* 0x000fc40004800000 */
[----:B------:R-:W-:Y:S01]  /*1f20*/  SEL R53, R84, RZ, !P1 ;  /* 0x000000ff54357207 */ /* 0x000fe20004800000 */
[----:B------:R-:W-:Y:S01]  /*1f30*/  FFMA R38, R18, R115, R51 ;  /* 0x0000007312267223 */ /* 0x000fe20000000033 */
[----:B------:R-:W-:Y:S02]  /*1f40*/  SEL R56, RZ, 0x1fffe, P6 ;  /* 0x0001fffeff387807 */ /* 0x000fe40003000000 */
[----:B------:R-:W-:Y:S01]  /*1f50*/  FSETP.GEU.AND P6, PT, R39, RZ, PT ;  /* 0x000000ff2700720b */ /* 0x000fe20003fce000 */
[----:B------:R-:W-:Y:S01]  /*1f60*/  FFMA R37, R52, R37, R53 ;  /* 0x0000002534257223 */ /* 0x000fe20000000035 */
[----:B------:R-:W-:Y:S02]  /*1f70*/  SEL R51, R46, RZ, !P1 ;  /* 0x000000ff2e337207 */ /* 0x000fe40004800000 */
[----:B------:R-:W-:Y:S02]  /*1f80*/  SEL R53, RZ, 0x4, P6 ;  /* 0x00000004ff357807 */ /* 0x000fe40003000000 */
[----:B------:R-:W-:-:S02]  /*1f90*/  SEL R18, R81, RZ, !P1 ;  /* 0x000000ff51127207 */ /* 0x000fc40004800000 */
[----:B------:R-:W-:Y:S01]  /*1fa0*/  FSETP.GEU.AND P6, PT, R38, RZ, PT ;  /* 0x000000ff2600720b */ /* 0x000fe20003fce000 */
[----:B------:R-:W0:Y:S01]  /*1fb0*/  MUFU.RCP R135, R135 ;  /* 0x0000008700877308 */ /* 0x000e220000001000 */
[----:B------:R-:W-:Y:S02]  /*1fc0*/  SEL R59, R49, RZ, !P1 ;  /* 0x000000ff313b7207 */ /* 0x000fe40004800000 */
[----:B------:R-:W-:Y:S01]  /*1fd0*/  SEL R46, R83, RZ, !P1 ;  /* 0x000000ff532e7207 */ /* 0x000fe20004800000 */
[----:B------:R-:W-:Y:S01]  /*1fe0*/  FFMA R49, R51, R118, R18 ;  /* 0x0000007633317223 */ /* 0x000fe20000000012 */
[----:B------:R-:W-:Y:S02]  /*1ff0*/  SEL R57, R48, RZ, !P1 ;  /* 0x000000ff30397207 */ /* 0x000fe40004800000 */
[----:B------:R-:W-:Y:S02]  /*2000*/  SEL R54, RZ, 0x7fff8, P6 ;  /* 0x0007fff8ff367807 */ /* 0x000fe40003000000 */
[----:B------:R-:W-:-:S02]  /*2010*/  SEL R48, R82, RZ, !P1 ;  /* 0x000000ff52307207 */ /* 0x000fc40004800000 */
[----:B------:R-:W-:Y:S01]  /*2020*/  FSETP.GEU.AND P6, PT, R37, RZ, PT ;  /* 0x000000ff2500720b */ /* 0x000fe20003fce000 */
[----:B------:R-:W-:Y:S01]  /*2030*/  FFMA R46, R59, R122, R46 ;  /* 0x0000007a3b2e7223 */ /* 0x000fe2000000002e */
[----:B------:R-:W-:Y:S02]  /*2040*/  SEL R10, R10, RZ, P3 ;  /* 0x000000ff0a0a7207 */ /* 0x000fe40001800000 */
[----:B------:R-:W-:Y:S01]  /*2050*/  SEL R63, R63, RZ, P3 ;  /* 0x000000ff3f3f7207 */ /* 0x000fe20001800000 */
[----:B------:R-:W-:Y:S01]  /*2060*/  FFMA R48, R57, R120, R48 ;  /* 0x0000007839307223 */ /* 0x000fe20000000030 */
[----:B------:R-:W-:Y:S02]  /*2070*/  SEL R59, RZ, 0x1, P6 ;  /* 0x00000001ff3b7807 */ /* 0x000fe40003000000 */
[----:B------:R-:W-:Y:S01]  /*2080*/  FSETP.GEU.AND P6, PT, R49, RZ, PT ;  /* 0x000000ff3100720b */ /* 0x000fe20003fce000 */
[----:B------:R-:W1:Y:S01]  /*2090*/  MUFU.RCP R130, R130 ;  /* 0x0000008200827308 */ /* 0x000e620000001000 */
[----:B------:R-:W-:Y:S01]  /*20a0*/  FMUL R129, R140, R129 ;  /* 0x000000818c817220 */ /* 0x000fe20000400000 */
[----:B------:R-:W-:Y:S01]  /*20b0*/  SEL R11, R11, RZ, P3 ;  /* 0x000000ff0b0b7207 */ /* 0x000fe20001800000 */
[----:B------:R-:W-:Y:S01]  /*20c0*/  FADD R10, R10, -R63 ;  /* 0x8000003f0a0a7221 */ /* 0x000fe20000000000 */
[----:B------:R-:W-:-:S02]  /*20d0*/  SEL R74, R74, RZ, P3 ;  /* 0x000000ff4a4a7207 */ /* 0x000fc40001800000 */
[----:B------:R-:W-:Y:S01]  /*20e0*/  SEL R60, RZ, 0x1fffe, P6 ;  /* 0x0001fffeff3c7807 */ /* 0x000fe20003000000 */
[----:B------:R-:W-:Y:S01]  /*20f0*/  FMUL R10, R129, R10 ;  /* 0x0000000a810a7220 */ /* 0x000fe20000400000 */
[----:B------:R-:W-:Y:S02]  /*2100*/  SEL R51, R86, RZ, P3 ;  /* 0x000000ff56337207 */ /* 0x000fe40001800000 */
[----:B------:R-:W-:Y:S02]  /*2110*/  SEL R50, R91, RZ, P3 ;  /* 0x000000ff5b327207 */ /* 0x000fe40001800000 */
[----:B------:R-:W-:Y:S01]  /*2120*/  FSETP.GEU.AND P6, PT, R48, RZ, PT ;  /* 0x000000ff3000720b */ /* 0x000fe20003fce000 */
[----:B0-----:R-:W-:Y:S01]  /*2130*/  FMUL R142, R135, R142 ;  /* 0x0000008e878e7220 */ /* 0x001fe20000400000 */
[----:B------:R-:W-:Y:S01]  /*2140*/  FADD R11, R11, -R74 ;  /* 0x8000004a0b0b7221 */ /* 0x000fe20000000000 */
[----:B------:R-:W0:Y:S01]  /*2150*/  MUFU.RCP R126, R126 ;  /* 0x0000007e007e7308 */ /* 0x000e220000001000 */
[----:B------:R-:W-:Y:S01]  /*2160*/  SEL R57, RZ, 0x4, P6 ;  /* 0x00000004ff397807 */ /* 0x000fe20003000000 */
[----:B------:R-:W-:Y:S01]  /*2170*/  FFMA R10, R51, R10, R50 ;  /* 0x0000000a330a7223 */ /* 0x000fe20000000032 */
[----:B------:R-:W-:Y:S01]  /*2180*/  SEL R18, R87, RZ, P3 ;  /* 0x000000ff57127207 */ /* 0x000fe20001800000 */
[----:B------:R-:W-:Y:S01]  /*2190*/  FMUL R11, R142, R11 ;  /* 0x0000000b8e0b7220 */ /* 0x000fe20000400000 */
[----:B------:R-:W-:-:S02]  /*21a0*/  SEL R93, R93, RZ, P3 ;  /* 0x000000ff5d5d7207 */ /* 0x000fc40001800000 */
[----:B------:R-:W-:Y:S01]  /*21b0*/  FSETP.GEU.AND P6, PT, R46, RZ, PT ;  /* 0x000000ff2e00720b */ /* 0x000fe20003fce000 */
[----:B------:R-:W-:Y:S01]  /*21c0*/  FMUL R123, R138, R123 ;  /* 0x0000007b8a7b7220 */ /* 0x000fe20000400000 */
[----:B------:R-:W-:Y:S01]  /*21d0*/  SEL R85, R85, RZ, P3 ;  /* 0x000000ff55557207 */ /* 0x000fe20001800000 */
[----:B------:R-:W-:Y:S01]  /*21e0*/  FFMA R11, R18, R11, R93 ;  /* 0x0000000b120b7223 */ /* 0x000fe2000000005d */
[----:B------:R-:W-:Y:S01]  /*21f0*/  SEL R58, RZ, 0x7fff8, P6 ;  /* 0x0007fff8ff3a7807 */ /* 0x000fe20003000000 */
[----:B------:R-:W-:Y:S01]  /*2200*/  FMUL R62, R123, R62 ;  /* 0x0000003e7b3e7220 */ /* 0x000fe20000400000 */
[----:B------:R-:W-:Y:S02]  /*2210*/  SEL R90, R90, RZ, P3 ;  /* 0x000000ff5a5a7207 */ /* 0x000fe40001800000 */
[----:B------:R-:W-:Y:S01]  /*2220*/  FSETP.GEU.AND P6, PT, R10, RZ, PT ;  /* 0x000000ff0a00720b */ /* 0x000fe20003fce000 */
[----:B-1----:R-:W-:Y:S01]  /*2230*/  FMUL R125, R130, R125 ;  /* 0x0000007d827d7220 */ /* 0x002fe20000400000 */
[----:B------:R-:W-:Y:S01]  /*2240*/  SEL R51, R88, RZ, P3 ;  /* 0x000000ff58337207 */ /* 0x000fe20001800000 */
[----:B------:R-:W-:Y:S01]  /*2250*/  FFMA R62, R85, R62, R90 ;  /* 0x0000003e553e7223 */ /* 0x000fe2000000005a */
[----:B------:R-:W-:Y:S01]  /*2260*/  SEL R63, RZ, 0x1fffe, P6 ;  /* 0x0001fffeff3f7807 */ /* 0x000fe20003000000 */
[----:B------:R-:W-:Y:S01]  /*2270*/  FMUL R8, R125, R8 ;  /* 0x000000087d087220 */ /* 0x000fe20000400000 */
[----:B------:R-:W-:-:S02]  /*2280*/  SEL R18, R92, RZ, P3 ;  /* 0x000000ff5c127207 */ /* 0x000fc40001800000 */
[----:B------:R-:W-:Y:S01]  /*2290*/  FSETP.GEU.AND P6, PT, R11, RZ, PT ;  /* 0x000000ff0b00720b */ /* 0x000fe20003fce000 */
[----:B------:R-:W1:Y:S01]  /*22a0*/  MUFU.RCP R7, R7 ;  /* 0x0000000700077308 */ /* 0x000e620000001000 */
[----:B0-----:R-:W-:Y:S01]  /*22b0*/  FMUL R139, R126, R139 ;  /* 0x0000008b7e8b7220 */ /* 0x001fe20000400000 */
[----:B------:R-:W-:Y:S01]  /*22c0*/  SEL R79, R79, RZ, P5 ;  /* 0x000000ff4f4f7207 */ /* 0x000fe20002800000 */
[----:B------:R-:W-:Y:S01]  /*22d0*/  FFMA R18, R51, R8, R18 ;  /* 0x0000000833127223 */ /* 0x000fe20000000012 */
[----:B------:R-:W-:Y:S01]  /*22e0*/  SEL R66, RZ, 0x1, P6 ;  /* 0x00000001ff427807 */ /* 0x000fe20003000000 */
[----:B------:R-:W-:Y:S01]  /*22f0*/  FMUL R5, R114, R5 ;  /* 0x0000000572057220 */ /* 0x000fe20000400000 */
[----:B------:R-:W-:Y:S02]  /*2300*/  SEL R80, R80, RZ, P5 ;  /* 0x000000ff50507207 */ /* 0x000fe40002800000 */
[----:B------:R-:W-:Y:S02]  /*2310*/  FSETP.GEU.AND P6, PT, R62, RZ, PT ;  /* 0x000000ff3e00720b */ /* 0x000fe40003fce000 */
[----:B------:R-:W-:-:S02]  /*2320*/  SEL R67, R94, RZ, P5 ;  /* 0x000000ff5e437207 */ /* 0x000fc40002800000 */
[----:B------:R-:W-:Y:S01]  /*2330*/  SEL R52, R99, RZ, P5 ;  /* 0x000000ff63347207 */ /* 0x000fe20002800000 */
[----:B------:R-:W-:Y:S01]  /*2340*/  FMUL R6, R139, R6 ;  /* 0x000000068b067220 */ /* 0x000fe20000400000 */
[----:B------:R-:W-:Y:S02]  /*2350*/  SEL R61, R96, RZ, P5 ;  /* 0x000000ff603d7207 */ /* 0x000fe40002800000 */
[----:B------:R-:W-:Y:S01]  /*2360*/  SEL R50, R97, RZ, P5 ;  /* 0x000000ff61327207 */ /* 0x000fe20002800000 */
[----:B------:R-:W-:Y:S01]  /*2370*/  FFMA R34, R79, R34, R80 ;  /* 0x000000224f227223 */ /* 0x000fe20000000050 */
[----:B------:R-:W-:Y:S01]  /*2380*/  SEL R8, RZ, 0x7fff8, P6 ;  /* 0x0007fff8ff087807 */ /* 0x000fe20003000000 */
[----:B------:R-:W-:Y:S01]  /*2390*/  FFMA R52, R67, R5, R52 ;  /* 0x0000000543347223 */ /* 0x000fe20000000034 */
[----:B------:R-:W-:Y:S02]  /*23a0*/  SEL R51, R95, RZ, P5 ;  /* 0x000000ff5f337207 */ /* 0x000fe40002800000 */
[----:B------:R-:W-:-:S02]  /*23b0*/  SEL R98, R98, RZ, P5 ;  /* 0x000000ff62627207 */ /* 0x000fc40002800000 */
[----:B------:R-:W-:Y:S01]  /*23c0*/  FSETP.GEU.AND P6, PT, R18, RZ, PT ;  /* 0x000000ff1200720b */ /* 0x000fe20003fce000 */
[----:B------:R-:W-:Y:S01]  /*23d0*/  FFMA R50, R61, R6, R50 ;  /* 0x000000063d327223 */ /* 0x000fe20000000032 */
[----:B------:R-:W-:Y:S01]  /*23e0*/  P2R R19, PR, RZ, 0x10 ;  /* 0x00000010ff137803 */ /* 0x000fe20000000000 */
[----:B------:R-:W-:Y:S01]  /*23f0*/  FFMA R51, R51, R4, R98 ;  /* 0x0000000433337223 */ /* 0x000fe20000000062 */
[----:B------:R-:W-:Y:S02]  /*2400*/  SEL R61, RZ, 0x4, P6 ;  /* 0x00000004ff3d7807 */ /* 0x000fe40003000000 */
[----:B------:R-:W-:Y:S02]  /*2410*/  FSETP.GEU.AND P6, PT, R34, RZ, PT ;  /* 0x000000ff2200720b */ /* 0x000fe40003fce000 */
[----:B------:R-:W-:Y:S01]  /*2420*/  FSETP.GEU.AND P4, PT, R52, RZ, PT ;  /* 0x000000ff3400720b */ /* 0x000fe20003f8e000 */
[----:B-1----:R-:W-:Y:S01]  /*2430*/  FMUL R67, R7, R12 ;  /* 0x0000000c07437220 */ /* 0x002fe20000400000 */
[----:B------:R-:W-:-:S02]  /*2440*/  SEL R65, RZ, 0x1fffe, P6 ;  /* 0x0001fffeff417807 */ /* 0x000fc40003000000 */
[----:B------:R-:W-:Y:S02]  /*2450*/  SEL R12, RZ, 0x1, P4 ;  /* 0x00000001ff0c7807 */ /* 0x000fe40002000000 */
[----:B------:R-:W-:Y:S01]  /*2460*/  FSETP.GEU.AND P6, PT, R51, RZ, PT ;  /* 0x000000ff3300720b */ /* 0x000fe20003fce000 */
[----:B------:R-:W-:Y:S02]  /*2470*/  IMAD.IADD R55, R55, 0x1, R56 ;  /* 0x0000000137377824 */ /* 0x000fe400078e0238 */
[----:B------:R-:W-:Y:S01]  /*2480*/  IMAD.IADD R12, R65, 0x1, R12 ;  /* 0x00000001410c7824 */ /* 0x000fe200078e020c */
[----:B------:R-:W-:Y:S02]  /*2490*/  SEL R5, RZ, 0x7fff8, P6 ;  /* 0x0007fff8ff057807 */ /* 0x000fe40003000000 */
[----:B------:R-:W-:Y:S01]  /*24a0*/  FSETP.GEU.AND P6, PT, R50, RZ, PT ;  /* 0x000000ff3200720b */ /* 0x000fe20003fce000 */
[----:B------:R-:W-:Y:S01]  /*24b0*/  IMAD.IADD R63, R63, 0x1, R66 ;  /* 0x000000013f3f7824 */ /* 0x000fe200078e0242 */
[----:B------:R-:W-:Y:S01]  /*24c0*/  LOP3.LUT R55, R55, 0x3, RZ, 0xc0, !PT ;  /* 0x0000000337377812 */ /* 0x000fe200078ec0ff */
[----:B------:R-:W0:Y:S01]  /*24d0*/  MUFU.RCP R9, R9 ;  /* 0x0000000900097308 */ /* 0x000e220000001000 */
[----:B------:R-:W-:-:S02]  /*24e0*/  SEL R6, RZ, 0x4, P6 ;  /* 0x00000004ff067807 */ /* 0x000fc40003000000 */
[----:B------:R-:W-:Y:S01]  /*24f0*/  LOP3.LUT R12, R12, 0x3, RZ, 0xc0, !PT ;  /* 0x000000030c0c7812 */ /* 0x000fe200078ec0ff */
[----:B------:R-:W-:Y:S01]  /*2500*/  IMAD.IADD R59, R59, 0x1, R60 ;  /* 0x000000013b3b7824 */ /* 0x000fe200078e023c */
[----:B------:R-:W-:-:S03]  /*2510*/  LOP3.LUT R63, R63, 0x3, RZ, 0xc0, !PT ;  /* 0x000000033f3f7812 */ /* 0x000fc600078ec0ff */
[----:B------:R-:W1:Y:S01]  /*2520*/  MUFU.RCP R4, R13 ;  /* 0x0000000d00047308 */ /* 0x000e620000001000 */
[----:B------:R-:W-:Y:S02]  /*2530*/  IADD3 R53, R55, R54, R53 ;  /* 0x0000003637357210 */ /* 0x000fe40007ffe035 */
[----:B------:R-:W-:Y:S02]  /*2540*/  IADD3 R5, R12, R5, R6 ;  /* 0x000000050c057210 */ /* 0x000fe40007ffe006 */
[----:B------:R-:W-:Y:S01]  /*2550*/  IADD3 R8, R63, R8, R61 ;  /* 0x000000083f087210 */ /* 0x000fe20007ffe03d */
[----:B------:R-:W-:Y:S01]  /*2560*/  IMAD.SHL.U32 R53, R53, 0x100, RZ ;  /* 0x0000010035357824 */ /* 0x000fe200078e00ff */
[----:B------:R-:W-:Y:S02]  /*2570*/  LOP3.LUT R7, R5, 0xf, RZ, 0xc0, !PT ;  /* 0x0000000f05077812 */ /* 0x000fe400078ec0ff */
[----:B------:R-:W-:Y:S02]  /*2580*/  LOP3.LUT R59, R59, 0x3, RZ, 0xc0, !PT ;  /* 0x000000033b3b7812 */ /* 0x000fe400078ec0ff */
[----:B------:R-:W-:Y:S01]  /*2590*/  LOP3.LUT R5, R53, 0xf00, RZ, 0xe2, !PT ;  /* 0x00000f0035057812 */ /* 0x000fe200078ee2ff */
[----:B------:R-:W-:Y:S01]  /*25a0*/  IMAD R7, R8, 0x10, R7 ;  /* 0x0000001008077824 */ /* 0x000fe200078e0207 */
[----:B------:R-:W-:Y:S01]  /*25b0*/  IADD3 R58, R59, R58, R57 ;  /* 0x0000003a3b3a7210 */ /* 0x000fe20007ffe039 */
[----:B0-----:R-:W-:Y:S01]  /*25c0*/  FMUL R16, R9, R16 ;  /* 0x0000001009107220 */ /* 0x001fe20000400000 */
[----:B-1----:R-:W-:Y:S01]  /*25d0*/  FMUL R15, R4, R15 ;  /* 0x0000000f040f7220 */ /* 0x002fe20000400000 */
[----:B-----5:R-:W-:-:S02]  /*25e0*/  SEL R9, R110, RZ, !P2 ;  /* 0x000000ff6e097207 */ /* 0x020fc40005000000 */
[----:B------:R-:W-:Y:S01]  /*25f0*/  SEL R4, R20, RZ, !P2 ;  /* 0x000000ff14047207 */ /* 0x000fe20005000000 */
[----:B------:R-:W-:Y:S01]  /*2600*/  IMAD R5, R58, 0x1000, R5 ;  /* 0x000010003a057824 */ /* 0x000fe200078e0205 */
[----:B------:R-:W-:-:S03]  /*2610*/  LOP3.LUT R6, R7, 0xff, RZ, 0xc0, !PT ;  /* 0x000000ff07067812 */ /* 0x000fc600078ec0ff */
[----:B------:R-:W-:Y:S02]  /*2620*/  FADD R4, R4, -R9 ;  /* 0x8000000904047221 */ /* 0x000fe40000000000 */
[----:B------:R-:W-:Y:S01]  /*2630*/  IMAD.IADD R5, R5, 0x1, R6 ;  /* 0x0000000105057824 */ /* 0x000fe200078e0206 */
[----:B------:R-:W-:Y:S01]  /*2640*/  SEL R7, R104, RZ, !P2 ;  /* 0x000000ff68077207 */ /* 0x000fe20005000000 */
[----:B------:R-:W-:Y:S01]  /*2650*/  FMUL R6, R67, R4 ;  /* 0x0000000443067220 */ /* 0x000fe20000400000 */
[----:B------:R-:W-:Y:S02]  /*2660*/  SEL R12, R111, RZ, !P2 ;  /* 0x000000ff6f0c7207 */ /* 0x000fe40005000000 */
[----:B------:R-:W-:Y:S02]  /*2670*/  SEL R21, R21, RZ, !P2 ;  /* 0x000000ff15157207 */ /* 0x000fe40005000000 */
[----:B------:R-:W-:Y:S01]  /*2680*/  SEL R8, R109, RZ, !P2 ;  /* 0x000000ff6d087207 */ /* 0x000fe20005000000 */
[----:B------:R-:W-:Y:S01]  /*2690*/  @!P0 FMUL R14, R14, 16777216 ;  /* 0x4b8000000e0e8820 */ /* 0x000fe20000400000 */
[----:B------:R-:W-:Y:S01]  /*26a0*/  LOP3.LUT R20, R5, 0xffff, RZ, 0xc0, !PT ;  /* 0x0000ffff05147812 */ /* 0x000fe200078ec0ff */
[----:B------:R-:W-:Y:S01]  /*26b0*/  FFMA R6, R7, R6, R12 ;  /* 0x0000000607067223 */ /* 0x000fe2000000000c */
[----:B------:R-:W-:-:S02]  /*26c0*/  SEL R22, R22, RZ, !P2 ;  /* 0x000000ff16167207 */ /* 0x000fc40005000000 */
[----:B------:R-:W-:Y:S01]  /*26d0*/  SEL R103, R103, RZ, !P2 ;  /* 0x000000ff67677207 */ /* 0x000fe20005000000 */
[----:B------:R-:W-:Y:S01]  /*26e0*/  FADD R5, R21, -R8 ;  /* 0x8000000815057221 */ /* 0x000fe20000000000 */
[----:B------:R-:W-:Y:S01]  /*26f0*/  SHF.R.U32.HI R7, RZ, 0x7, R20 ;  /* 0x00000007ff077819 */ /* 0x000fe20000011614 */
[----:B------:R-:W-:Y:S01]  /*2700*/  @!P0 FMUL R17, R17, 16777216 ;  /* 0x4b80000011118820 */ /* 0x000fe20000400000 */
[----:B------:R-:W0:Y:S01]  /*2710*/  MUFU.RCP R14, R14 ;  /* 0x0000000e000e7308 */ /* 0x000e220000001000 */
[----:B------:R-:W-:Y:S01]  /*2720*/  FADD R4, R22, -R103 ;  /* 0x8000006716047221 */ /* 0x000fe20000000000 */
[----:B------:R-:W-:Y:S01]  /*2730*/  SEL R12, R105, RZ, !P2 ;  /* 0x000000ff690c7207 */ /* 0x000fe20005000000 */
[----:B------:R-:W-:Y:S01]  /*2740*/  FMUL R5, R16, R5 ;  /* 0x0000000510057220 */ /* 0x000fe20000400000 */
[----:B------:R-:W-:Y:S02]  /*2750*/  SEL R9, R108, RZ, !P2 ;  /* 0x000000ff6c097207 */ /* 0x000fe40005000000 */
[----:B------:R-:W-:-:S02]  /*2760*/  FSETP.GEU.AND P0, PT, R6, RZ, PT ;  /* 0x000000ff0600720b */ /* 0x000fc40003f0e000 */
[----:B------:R-:W-:Y:S01]  /*2770*/  LOP3.LUT R8, R7, 0x1, RZ, 0xc0, !PT ;  /* 0x0000000107087812 */ /* 0x000fe200078ec0ff */
[----:B------:R-:W-:Y:S01]  /*2780*/  FMUL R7, R15, R4 ;  /* 0x000000040f077220 */ /* 0x000fe20000400000 */
[----:B------:R-:W-:Y:S01]  /*2790*/  FSEL R4, R6, RZ, P0 ;  /* 0x000000ff06047208 */ /* 0x000fe20000000000 */
[----:B------:R-:W-:Y:S01]  /*27a0*/  FFMA R5, R12, R5, R9 ;  /* 0x000000050c057223 */ /* 0x000fe20000000009 */
[----:B------:R-:W-:Y:S01]  /*27b0*/  ISETP.NE.U32.AND P0, PT, R8, 0x1, PT ;  /* 0x000000010800780c */ /* 0x000fe20003f05070 */
[----:B------:R-:W1:Y:S01]  /*27c0*/  LDC.64 R12, c[0x0][0x248] ;  /* 0x00009200ff0c7b82 */ /* 0x000e620000000a00 */
[----:B------:R-:W-:Y:S02]  /*27d0*/  SHF.R.U32.HI R6, RZ, 0x6, R20 ;  /* 0x00000006ff067819 */ /* 0x000fe40000011614 */
[----:B------:R-:W-:Y:S02]  /*27e0*/  FSEL R62, R62, RZ, P0 ;  /* 0x000000ff3e3e7208 */ /* 0x000fe40000000000 */
[----:B------:R-:W-:-:S02]  /*27f0*/  SEL R23, R23, RZ, !P2 ;  /* 0x000000ff17177207 */ /* 0x000fc40005000000 */
[----:B------:R-:W-:Y:S02]  /*2800*/  SEL R102, R102, RZ, !P2 ;  /* 0x000000ff66667207 */ /* 0x000fe40005000000 */
[----:B------:R-:W-:Y:S02]  /*2810*/  SEL R8, R100, RZ, !P2 ;  /* 0x000000ff64087207 */ /* 0x000fe40005000000 */
[----:B------:R-:W-:Y:S02]  /*2820*/  SEL R101, R101, RZ, !P2 ;  /* 0x000000ff65657207 */ /* 0x000fe40005000000 */
[C---:B------:R-:W-:Y:S02]  /*2830*/  FSETP.GEU.AND P0, PT, R5.reuse, RZ, PT ;  /* 0x000000ff0500720b */ /* 0x040fe40003f0e000 */
[----:B------:R-:W-:Y:S01]  /*2840*/  LOP3.LUT R9, R6, 0x1, RZ, 0xc0, !PT ;  /* 0x0000000106097812 */ /* 0x000fe200078ec0ff */
[----:B0-----:R-:W-:Y:S01]  /*2850*/  FMUL R17, R14, R17 ;  /* 0x000000110e117220 */ /* 0x001fe20000400000 */
[----:B------:R-:W-:Y:S01]  /*2860*/  FSEL R5, R5, RZ, P0 ;  /* 0x000000ff05057208 */ /* 0x000fe20000000000 */
[----:B------:R-:W-:Y:S01]  /*2870*/  FADD R6, R23, -R102 ;  /* 0x8000006617067221 */ /* 0x000fe20000000000 */
[----:B------:R-:W-:Y:S01]  /*2880*/  FFMA R8, R8, R7, R101 ;  /* 0x0000000708087223 */ /* 0x000fe20000000065 */
[----:B------:R-:W-:-:S02]  /*2890*/  ISETP.NE.U32.AND P0, PT, R9, 0x1, PT ;  /* 0x000000010900780c */ /* 0x000fc40003f05070 */
[----:B------:R-:W-:Y:S01]  /*28a0*/  SHF.R.U32.HI R7, RZ, 0x5, R20 ;  /* 0x00000005ff077819 */ /* 0x000fe20000011614 */
[----:B------:R-:W-:Y:S01]  /*28b0*/  FMUL R6, R17, R6 ;  /* 0x0000000611067220 */ /* 0x000fe20000400000 */
[----:B------:R-:W-:Y:S02]  /*28c0*/  SEL R107, R107, RZ, !P2 ;  /* 0x000000ff6b6b7207 */ /* 0x000fe40005000000 */
[----:B------:R-:W-:Y:S02]  /*28d0*/  SEL R106, R106, RZ, !P2 ;  /* 0x000000ff6a6a7207 */ /* 0x000fe40005000000 */
[----:B------:R-:W-:Y:S02]  /*28e0*/  FSEL R18, R18, RZ, P0 ;  /* 0x000000ff12127208 */ /* 0x000fe40000000000 */
[C---:B------:R-:W-:Y:S02]  /*28f0*/  FSETP.GEU.AND P0, PT, R8.reuse, RZ, PT ;  /* 0x000000ff0800720b */ /* 0x040fe40003f0e000 */
[----:B------:R-:W-:Y:S01]  /*2900*/  LOP3.LUT R9, R7, 0x1, RZ, 0xc0, !PT ;  /* 0x0000000107097812 */ /* 0x000fe200078ec0ff */
[----:B------:R-:W-:Y:S01]  /*2910*/  FFMA R7, R107, R6, R106 ;  /* 0x000000066b077223 */ /* 0x000fe2000000006a */
[----:B------:R-:W-:-:S02]  /*2920*/  FSEL R6, R8, RZ, P0 ;  /* 0x000000ff08067208 */ /* 0x000fc40000000000 */
[----:B------:R-:W-:Y:S02]  /*2930*/  ISETP.NE.U32.AND P0, PT, R9, 0x1, PT ;  /* 0x000000010900780c */ /* 0x000fe40003f05070 */
[----:B------:R-:W-:Y:S02]  /*2940*/  SHF.R.U32.HI R8, RZ, 0x4, R20 ;  /* 0x00000004ff087819 */ /* 0x000fe40000011614 */
[----:B------:R-:W-:Y:S02]  /*2950*/  FSEL R17, R10, RZ, P0 ;  /* 0x000000ff0a117208 */ /* 0x000fe40000000000 */
[C---:B------:R-:W-:Y:S02]  /*2960*/  FSETP.GEU.AND P0, PT, R7.reuse, RZ, PT ;  /* 0x000000ff0700720b */ /* 0x040fe40003f0e000 */
[----:B------:R-:W-:Y:S02]  /*2970*/  LOP3.LUT R8, R8, 0x1, RZ, 0xc0, !PT ;  /* 0x0000000108087812 */ /* 0x000fe400078ec0ff */
[----:B------:R-:W-:-:S02]  /*2980*/  FSEL R7, R7, RZ, P0 ;  /* 0x000000ff07077208 */ /* 0x000fc40000000000 */
[----:B------:R-:W-:Y:S01]  /*2990*/  ISETP.NE.U32.AND P0, PT, R8, 0x1, PT ;  /* 0x000000010800780c */ /* 0x000fe20003f05070 */
[----:B------:R-:W-:-:S03]  /*29a0*/  VIADD R8, R47, 0xfffffe80 ;  /* 0xfffffe802f087836 */ /* 0x000fc60000000000 */
[----:B------:R-:W-:Y:S02]  /*29b0*/  FSEL R21, R11, RZ, P0 ;  /* 0x000000ff0b157208 */ /* 0x000fe40000000000 */
[----:B------:R-:W-:Y:S02]  /*29c0*/  ISETP.GE.U32.AND P0, PT, R8, 0x100, PT ;  /* 0x000001000800780c */ /* 0x000fe40003f06070 */
[----:B------:R-:W-:Y:S01]  /*29d0*/  CS2R R10, SRZ ;  /* 0x00000000000a7805 */ /* 0x000fe2000001ff00 */
[----:B-1----:R-:W-:-:S10]  /*29e0*/  IMAD.WIDE R8, R47, 0x4, R12 ;  /* 0x000000042f087825 */ /* 0x002fd400078e020c */
[----:B------:R-:W2:Y:S04]  /*29f0*/  @!P0 LDG.E.EL R10, desc[UR4][R8.64+-0x600] ;  /* 0xfffa0004080a8981 */ /* 0x000ea8000c2e1900 */
[----:B------:R-:W3:Y:S01]  /*2a00*/  @!P0 LDG.E.EL R11, desc[UR4][R8.64+-0x600] ;  /* 0xfffa0004080b8981 */ /* 0x000ee2000c2e1900 */
[----:B------:R-:W-:-:S06]  /*2a10*/  CS2R R14, SRZ ;  /* 0x00000000000e7805 */ /* 0x000fcc000001ff00 */
[----:B------:R-:W4:Y:S04]  /*2a20*/  @!P0 LDG.E.EL R14, desc[UR4][R8.64+-0x600] ;  /* 0xfffa0004080e8981 */ /* 0x000f28000c2e1900 */
[----:B------:R4:W5:Y:S01]  /*2a30*/  @!P0 LDG.E.EL R15, desc[UR4][R8.64+-0x600] ;  /* 0xfffa0004080f8981 */ /* 0x000962000c2e1900 */
[----:B------:R-:W-:Y:S02]  /*2a40*/  @P2 FSEL R5, R18, RZ, P3 ;  /* 0x000000ff12052208 */ /* 0x000fe40001800000 */
[----:B------:R-:W-:Y:S02]  /*2a50*/  @P2 FSEL R4, R62, RZ, P3 ;  /* 0x000000ff3e042208 */ /* 0x000fe40001800000 */
[----:B------:R-:W-:Y:S02]  /*2a60*/  @P2 FSEL R6, R17, RZ, P3 ;  /* 0x000000ff11062208 */ /* 0x000fe40001800000 */
[----:B------:R-:W-:-:S02]  /*2a70*/  @P2 FSEL R7, R21, RZ, P3 ;  /* 0x000000ff15072208 */ /* 0x000fc40001800000 */
[----:B--2---:R-:W-:-:S05]  /*2a80*/  SEL R10, R10, RZ, !P0 ;  /* 0x000000ff0a0a7207 */ /* 0x004fca0004000000 */
[----:B------:R-:W-:-:S04]  /*2a90*/  FADD R10, R10, 0.0010000000474974513054 ;  /* 0x3a83126f0a0a7421 */ /* 0x000fc80000000000 */
[----:B------:R-:W0:Y:S01]  /*2aa0*/  MUFU.SQRT R16, R10 ;  /* 0x0000000a00107308 */ /* 0x000e220000002000 */
[----:B---3--:R-:W-:-:S05]  /*2ab0*/  SEL R11, R11, RZ, !P0 ;  /* 0x000000ff0b0b7207 */ /* 0x008fca0004000000 */
[----:B------:R-:W-:-:S04]  /*2ac0*/  FADD R11, R11, 0.0010000000474974513054 ;  /* 0x3a83126f0b0b7421 */ /* 0x000fc80000000000 */
[----:B------:R-:W1:Y:S01]  /*2ad0*/  MUFU.SQRT R18, R11 ;  /* 0x0000000b00127308 */ /* 0x000e620000002000 */
[----:B----4-:R-:W-:Y:S02]  /*2ae0*/  SEL R8, R14, RZ, !P0 ;  /* 0x000000ff0e087207 */ /* 0x010fe40004000000 */
[----:B0-----:R-:W-:-:S03]  /*2af0*/  FSETP.GT.AND P2, PT, R16, 8.50705917302346158658e+37, PT ;  /* 0x7e8000001000780b */ /* 0x001fc60003f44000 */
[----:B------:R-:W-:Y:S01]  /*2b00*/  FADD R8, R8, 0.0010000000474974513054 ;  /* 0x3a83126f08087421 */ /* 0x000fe20000000000 */
[----:B-----5:R-:W-:Y:S02]  /*2b10*/  SEL R53, R15, RZ, !P0 ;  /* 0x000000ff0f357207 */ /* 0x020fe40004000000 */
[----:B------:R-:W-:Y:S01]  /*2b20*/  FSETP.GEU.AND P3, PT, R16, 1.175494350822287508e-38, PT ;  /* 0x008000001000780b */ /* 0x000fe20003f6e000 */
[----:B------:R-:W0:Y:S01]  /*2b30*/  MUFU.SQRT R14, R8 ;  /* 0x00000008000e7308 */ /* 0x000e220000002000 */
[----:B------:R-:W-:-:S05]  /*2b40*/  FSEL R15, R44, 1, P2 ;  /* 0x3f8000002c0f7808 */ /* 0x000fca0001000000 */
[----:B------:R-:W-:Y:S01]  /*2b50*/  @P2 FMUL R16, R16, 0.25 ;  /* 0x3e80000010102820 */ /* 0x000fe20000400000 */
[----:B-1----:R-:W-:Y:S01]  /*2b60*/  FSETP.GT.AND P2, PT, R18, 8.50705917302346158658e+37, PT ;  /* 0x7e8000001200780b */ /* 0x002fe20003f44000 */
[----:B------:R-:W-:-:S04]  /*2b70*/  FADD R53, R53, 0.0010000000474974513054 ;  /* 0x3a83126f35357421 */ /* 0x000fc80000000000 */
[----:B------:R-:W-:Y:S01]  /*2b80*/  @!P3 FMUL R16, R16, 16777216 ;  /* 0x4b8000001010b820 */ /* 0x000fe20000400000 */
[----:B------:R-:W-:Y:S01]  /*2b90*/  @!P3 FMUL R15, R15, 16777216 ;  /* 0x4b8000000f0fb820 */ /* 0x000fe20000400000 */
[----:B------:R-:W-:Y:S01]  /*2ba0*/  FSETP.GEU.AND P3, PT, R18, 1.175494350822287508e-38, PT ;  /* 0x008000001200780b */ /* 0x000fe20003f6e000 */
[----:B------:R-:W1:Y:S01]  /*2bb0*/  MUFU.SQRT R53, R53 ;  /* 0x0000003500357308 */ /* 0x000e620000002000 */
[----:B------:R-:W-:-:S04]  /*2bc0*/  FSEL R65, R44, 1, P2 ;  /* 0x3f8000002c417808 */ /* 0x000fc80001000000 */
[----:B------:R-:W-:Y:S01]  /*2bd0*/  @P2 FMUL R18, R18, 0.25 ;  /* 0x3e80000012122820 */ /* 0x000fe20000400000 */
[----:B0-----:R-:W-:-:S06]  /*2be0*/  FSETP.GT.AND P2, PT, R14, 8.50705917302346158658e+37, PT ;  /* 0x7e8000000e00780b */ /* 0x001fcc0003f44000 */
[----:B------:R-:W-:Y:S01]  /*2bf0*/  @!P3 FMUL R18, R18, 16777216 ;  /* 0x4b8000001212b820 */ /* 0x000fe20000400000 */
[----:B------:R-:W-:Y:S01]  /*2c00*/  @!P3 FMUL R65, R65, 16777216 ;  /* 0x4b8000004141b820 */ /* 0x000fe20000400000 */
[----:B------:R-:W-:Y:S02]  /*2c10*/  FSETP.GEU.AND P3, PT, R14, 1.175494350822287508e-38, PT ;  /* 0x008000000e00780b */ /* 0x000fe40003f6e000 */
[----:B------:R-:W-:-:S03]  /*2c20*/  FSEL R67, R44, 1, P2 ;  /* 0x3f8000002c437808 */ /* 0x000fc60001000000 */
[----:B------:R-:W-:Y:S01]  /*2c30*/  @P2 FMUL R14, R14, 0.25 ;  /* 0x3e8000000e0e2820 */ /* 0x000fe20000400000 */
[----:B-1----:R-:W-:Y:S01]  /*2c40*/  FSETP.GT.AND P2, PT, R53, 8.50705917302346158658e+37, PT ;  /* 0x7e8000003500780b */ /* 0x002fe20003f44000 */
[----:B------:R-:W-:-:S06]  /*2c50*/  VIADD R8, R41, 0xfffffe80 ;  /* 0xfffffe8029087836 */ /* 0x000fcc0000000000 */
[----:B------:R-:W-:Y:S01]  /*2c60*/  @!P3 FMUL R14, R14, 16777216 ;  /* 0x4b8000000e0eb820 */ /* 0x000fe20000400000 */
[----:B------:R-:W-:Y:S01]  /*2c70*/  @!P3 FMUL R67, R67, 16777216 ;  /* 0x4b8000004343b820 */ /* 0x000fe20000400000 */
[C---:B------:R-:W-:Y:S02]  /*2c80*/  FSETP.GEU.AND P3, PT, R53.reuse, 1.175494350822287508e-38, PT ;  /* 0x008000003500780b */ /* 0x040fe40003f6e000 */
[----:B------:R-:W-:Y:S02]  /*2c90*/  FSEL R21, R44, 1, P2 ;  /* 0x3f8000002c157808 */ /* 0x000fe40001000000 */
[----:B------:R-:W-:Y:S01]  /*2ca0*/  @P2 FMUL R53, R53, 0.25 ;  /* 0x3e80000035352820 */ /* 0x000fe20000400000 */
[----:B------:R-:W-:Y:S01]  /*2cb0*/  ISETP.GE.U32.AND P2, PT, R8, 0x100, PT ;  /* 0x000001000800780c */ /* 0x000fe20003f46070 */
[----:B------:R-:W-:Y:S02]  /*2cc0*/  IMAD.MOV.U32 R10, RZ, RZ, RZ ;  /* 0x000000ffff0a7224 */ /* 0x000fe400078e00ff */
[----:B------:R-:W-:-:S10]  /*2cd0*/  IMAD.WIDE R8, R41, 0x4, R12 ;  /* 0x0000000429087825 */ /* 0x000fd400078e020c */
[----:B------:R-:W2:Y:S02]  /*2ce0*/  @!P2 LDG.E.EL R10, desc[UR4][R8.64+-0x600] ;  /* 0xfffa0004080aa981 */ /* 0x000ea4000c2e1900 */
[----:B--2---:R-:W-:-:S05]  /*2cf0*/  SEL R10, R10, RZ, !P2 ;  /* 0x000000ff0a0a7207 */ /* 0x004fca0005000000 */
[----:B------:R-:W-:Y:S01]  /*2d00*/  FADD R11, R10, 0.0010000000474974513054 ;  /* 0x3a83126f0a0b7421 */ /* 0x000fe20000000000 */
[----:B------:R-:W-:-:S06]  /*2d10*/  IMAD.MOV.U32 R10, RZ, RZ, RZ ;  /* 0x000000ffff0a7224 */ /* 0x000fcc00078e00ff */
[----:B------:R-:W2:Y:S02]  /*2d20*/  @!P2 LDG.E.EL R10, desc[UR4][R8.64+-0x600] ;  /* 0xfffa0004080aa981 */ /* 0x000ea4000c2e1900 */
[----:B--2---:R-:W-:-:S05]  /*2d30*/  SEL R10, R10, RZ, !P2 ;  /* 0x000000ff0a0a7207 */ /* 0x004fca0005000000 */
[----:B------:R-:W-:Y:S01]  /*2d40*/  FADD R12, R10, 0.0010000000474974513054 ;  /* 0x3a83126f0a0c7421 */ /* 0x000fe20000000000 */
[----:B------:R-:W-:-:S06]  /*2d50*/  IMAD.MOV.U32 R10, RZ, RZ, RZ ;  /* 0x000000ffff0a7224 */ /* 0x000fcc00078e00ff */
[----:B------:R-:W2:Y:S01]  /*2d60*/  @!P2 LDG.E.EL R10, desc[UR4][R8.64+-0x600] ;  /* 0xfffa0004080aa981 */ /* 0x000ea2000c2e1900 */
[----:B------:R0:W1:Y:S01]  /*2d70*/  MUFU.SQRT R55, R11 ;  /* 0x0000000b00377308 */ /* 0x0000620000002000 */
[----:B------:R-:W-:Y:S01]  /*2d80*/  @!P3 FMUL R53, R53, 16777216 ;  /* 0x4b8000003535b820 */ /* 0x000fe20000400000 */
[----:B------:R-:W-:Y:S01]  /*2d90*/  @!P3 FMUL R21, R21, 16777216 ;  /* 0x4b8000001515b820 */ /* 0x000fe20000400000 */
[----:B--2---:R-:W-:-:S05]  /*2da0*/  SEL R10, R10, RZ, !P2 ;  /* 0x000000ff0a0a7207 */ /* 0x004fca0005000000 */
[----:B0-----:R-:W-:Y:S01]  /*2db0*/  FADD R11, R10, 0.0010000000474974513054 ;  /* 0x3a83126f0a0b7421 */ /* 0x001fe20000000000 */
[----:B------:R-:W-:-:S06]  /*2dc0*/  IMAD.MOV.U32 R10, RZ, RZ, RZ ;  /* 0x000000ffff0a7224 */ /* 0x000fcc00078e00ff */
[----:B------:R0:W2:Y:S01]  /*2dd0*/  @!P2 LDG.E.EL R10, desc[UR4][R8.64+-0x600] ;  /* 0xfffa0004080aa981 */ /* 0x0000a2000c2e1900 */
[----:B------:R-:W3:Y:S01]  /*2de0*/  MUFU.SQRT R57, R12 ;  /* 0x0000000c00397308 */ /* 0x000ee20000002000 */
[C---:B-1----:R-:W-:Y:S02]  /*2df0*/  FSETP.GT.AND P3, PT, R55.reuse, 8.50705917302346158658e+37, PT ;  /* 0x7e8000003700780b */ /* 0x042fe40003f64000 */
[----:B------:R-:W-:Y:S02]  /*2e00*/  P2R R70, PR, RZ, 0x1 ;  /* 0x00000001ff467803 */ /* 0x000fe40000000000 */
[C---:B------:R-:W-:Y:S02]  /*2e10*/  FSETP.GEU.AND P0, PT, R55.reuse, 1.175494350822287508e-38, PT ;  /* 0x008000003700780b */ /* 0x040fe40003f0e000 */
[----:B------:R-:W-:Y:S01]  /*2e20*/  FSEL R22, R44, 1, P3 ;  /* 0x3f8000002c167808 */ /* 0x000fe20001800000 */
[----:B------:R-:W1:Y:S06]  /*2e30*/  MUFU.SQRT R58, R11 ;  /* 0x0000000b003a7308 */ /* 0x000e6c0000002000 */
[----:B------:R-:W-:Y:S01]  /*2e40*/  @P3 FMUL R55, R55, 0.25 ;  /* 0x3e80000037373820 */ /* 0x000fe20000400000 */
[----:B---3--:R-:W-:-:S02]  /*2e50*/  FSETP.GT.AND P3, PT, R57, 8.50705917302346158658e+37, PT ;  /* 0x7e8000003900780b */ /* 0x008fc40003f64000 */
[----:B------:R-:W-:Y:S02]  /*2e60*/  P2R R13, PR, RZ, 0x1 ;  /* 0x00000001ff0d7803 */ /* 0x000fe40000000000 */
[----:B------:R-:W-:Y:S02]  /*2e70*/  FSETP.GEU.AND P0, PT, R57, 1.175494350822287508e-38, PT ;  /* 0x008000003900780b */ /* 0x000fe40003f0e000 */
[----:B------:R-:W-:-:S07]  /*2e80*/  FSEL R23, R44, 1, P3 ;  /* 0x3f8000002c177808 */ /* 0x000fce0001800000 */
[----:B------:R-:W-:Y:S01]  /*2e90*/  @P3 FMUL R57, R57, 0.25 ;  /* 0x3e80000039393820 */ /* 0x000fe20000400000 */
[C---:B-1----:R-:W-:Y:S02]  /*2ea0*/  FSETP.GT.AND P3, PT, R58.reuse, 8.50705917302346158658e+37, PT ;  /* 0x7e8000003a00780b */ /* 0x042fe40003f64000 */
[----:B------:R-:W-:Y:S02]  /*2eb0*/  P2R R12, PR, RZ, 0x1 ;  /* 0x00000001ff0c7803 */ /* 0x000fe40000000000 */
[----:B------:R-:W-:Y:S02]  /*2ec0*/  FSETP.GEU.AND P0, PT, R58, 1.175494350822287508e-38, PT ;  /* 0x008000003a00780b */ /* 0x000fe40003f0e000 */
[----:B------:R-:W-:Y:S02]  /*2ed0*/  FSEL R54, R44, 1, P3 ;  /* 0x3f8000002c367808 */ /* 0x000fe40001800000 */
[----:B------:R-:W-:-:S05]  /*2ee0*/  P2R R11, PR, RZ, 0x1 ;  /* 0x00000001ff0b7803 */ /* 0x000fca0000000000 */
[----:B------:R-:W-:Y:S01]  /*2ef0*/  @P3 FMUL R58, R58, 0.25 ;  /* 0x3e8000003a3a3820 */ /* 0x000fe20000400000 */
[----:B------:R-:W-:Y:S01]  /*2f00*/  P2R R69, PR, RZ, 0x4 ;  /* 0x00000004ff457803 */ /* 0x000fe20000000000 */
[----:B0-----:R-:W-:Y:S02]  /*2f10*/  IMAD.MOV.U32 R8, RZ, RZ, RZ ;  /* 0x000000ffff087224 */ /* 0x001fe400078e00ff */
[----:B------:R-:W-:Y:S01]  /*2f20*/  IMAD.WIDE R2, R41, 0x4, R2 ;  /* 0x0000000429027825 */ /* 0x000fe200078e0202 */
[----:B--2---:R-:W-:-:S05]  /*2f30*/  SEL R10, R10, RZ, !P2 ;  /* 0x000000ff0a0a7207 */ /* 0x004fca0005000000 */
[----:B------:R-:W-:-:S04]  /*2f40*/  FADD R10, R10, 0.0010000000474974513054 ;  /* 0x3a83126f0a0a7421 */ /* 0x000fc80000000000 */
[----:B------:R-:W0:Y:S01]  /*2f50*/  MUFU.SQRT R60, R10 ;  /* 0x0000000a003c7308 */ /* 0x000e220000002000 */
[----:B------:R-:W-:Y:S01]  /*2f60*/  ISETP.NE.AND P2, PT, R11, RZ, PT ;  /* 0x000000ff0b00720c */ /* 0x000fe20003f45270 */
[----:B------:R-:W-:Y:S01]  /*2f70*/  VIADD R11, R41, 0xfffffd80 ;  /* 0xfffffd80290b7836 */ /* 0x000fe20000000000 */
[C---:B0-----:R-:W-:Y:S02]  /*2f80*/  FSETP.GT.AND P3, PT, R60.reuse, 8.50705917302346158658e+37, PT ;  /* 0x7e8000003c00780b */ /* 0x041fe40003f64000 */
[----:B------:R-:W-:Y:S02]  /*2f90*/  FSETP.GEU.AND P0, PT, R60, 1.175494350822287508e-38, PT ;  /* 0x008000003c00780b */ /* 0x000fe40003f0e000 */
[----:B------:R-:W-:-:S09]  /*2fa0*/  FSEL R56, R44, 1, P3 ;  /* 0x3f8000002c387808 */ /* 0x000fd20001800000 */
[----:B------:R-:W-:Y:S01]  /*2fb0*/  @P3 FMUL R60, R60, 0.25 ;  /* 0x3e8000003c3c3820 */ /* 0x000fe20000400000 */
[----:B------:R-:W-:-:S13]  /*2fc0*/  ISETP.GE.U32.AND P3, PT, R11, 0x100, PT ;  /* 0x000001000b00780c */ /* 0x000fda0003f66070 */
[----:B------:R-:W2:Y:S01]  /*2fd0*/  @!P3 LDG.E.EL R8, desc[UR4][R2.64+-0xa00] ;  /* 0xfff600040208b981 */ /* 0x000ea2000c2e1900 */
[----:B------:R-:W-:Y:S02]  /*2fe0*/  P2R R66, PR, RZ, 0x4 ;  /* 0x00000004ff427803 */ /* 0x000fe40000000000 */
[----:B------:R-:W-:Y:S01]  /*2ff0*/  ISETP.NE.AND P2, PT, R12, RZ, PT ;  /* 0x000000ff0c00720c */ /* 0x000fe20003f45270 */
[----:B------:R-:W-:-:S06]  /*3000*/  IMAD.MOV.U32 R12, RZ, RZ, RZ ;  /* 0x000000ffff0c7224 */ /* 0x000fcc00078e00ff */
[----:B------:R-:W3:Y:S01]  /*3010*/  @!P3 LDG.E.EL R12, desc[UR4][R2.64+-0xa00] ;  /* 0xfff60004020cb981 */ /* 0x000ee2000c2e1900 */
[----:B--2---:R-:W-:-:S05]  /*3020*/  SEL R8, R8, RZ, !P3 ;  /* 0x000000ff08087207 */ /* 0x004fca0005800000 */
[----:B------:R-:W-:Y:S01]  /*3030*/  FADD R10, R8, 0.0010000000474974513054 ;  /* 0x3a83126f080a7421 */ /* 0x000fe20000000000 */
[----:B------:R-:W-:-:S06]  /*3040*/  IMAD.MOV.U32 R8, RZ, RZ, RZ ;  /* 0x000000ffff087224 */ /* 0x000fcc00078e00ff */
[----:B------:R-:W2:Y:S01]  /*3050*/  @!P3 LDG.E.EL R8, desc[UR4][R2.64+-0xa00] ;  /* 0xfff600040208b981 */ /* 0x000ea2000c2e1900 */
[----:B---3--:R-:W-:-:S05]  /*3060*/  SEL R9, R12, RZ, !P3 ;  /* 0x000000ff0c097207 */ /* 0x008fca0005800000 */
[----:B------:R-:W-:-:S04]  /*3070*/  FADD R9, R9, 0.0010000000474974513054 ;  /* 0x3a83126f09097421 */ /* 0x000fc80000000000 */
[----:B------:R0:W1:Y:S01]  /*3080*/  MUFU.SQRT R63, R9 ;  /* 0x00000009003f7308 */ /* 0x0000620000002000 */
[----:B--2---:R-:W-:-:S05]  /*3090*/  SEL R8, R8, RZ, !P3 ;  /* 0x000000ff08087207 */ /* 0x004fca0005800000 */
[----:B0-----:R-:W-:Y:S01]  /*30a0*/  FADD R9, R8, 0.0010000000474974513054 ;  /* 0x3a83126f08097421 */ /* 0x001fe20000000000 */
[----:B------:R-:W-:-:S06]  /*30b0*/  IMAD.MOV.U32 R8, RZ, RZ, RZ ;  /* 0x000000ffff087224 */ /* 0x000fcc00078e00ff */
[----:B------:R-:W2:Y:S01]  /*30c0*/  @!P3 LDG.E.EL R8, desc[UR4][R2.64+-0xa00] ;  /* 0xfff600040208b981 */ /* 0x000ea2000c2e1900 */
[----:B------:R0:W3:Y:S01]  /*30d0*/  MUFU.SQRT R71, R10 ;  /* 0x0000000a00477308 */ /* 0x0000e20000002000 */
[C---:B-1----:R-:W-:Y:S02]  /*30e0*/  FSETP.GT.AND P6, PT, R63.reuse, 8.50705917302346158658e+37, PT ;  /* 0x7e8000003f00780b */ /* 0x042fe40003fc4000 */
[----:B------:R-:W-:Y:S02]  /*30f0*/  P2R R68, PR, RZ, 0x20 ;  /* 0x00000020ff447803 */ /* 0x000fe40000000000 */
[C---:B------:R-:W-:Y:S02]  /*3100*/  FSETP.GEU.AND P5, PT, R63.reuse, 1.175494350822287508e-38, PT ;  /* 0x008000003f00780b */ /* 0x040fe40003fae000 */
[----:B------:R-:W-:Y:S01]  /*3110*/  FSEL R59, R44, 1, P6 ;  /* 0x3f8000002c3b7808 */ /* 0x000fe20003000000 */
[----:B------:R-:W1:Y:S01]  /*3120*/  MUFU.SQRT R85, R9 ;  /* 0x0000000900557308 */ /* 0x000e620000002000 */
[----:B------:R-:W-:Y:S01]  /*3130*/  P2R R17, PR, RZ, 0x4 ;  /* 0x00000004ff117803 */ /* 0x000fe20000000000 */
[----:B0-----:R-:W0:Y:S04]  /*3140*/  LDC.64 R10, c[0x0][0x250] ;  /* 0x00009400ff0a7b82 */ /* 0x001e280000000a00 */
[----:B------:R-:W-:Y:S01]  /*3150*/  @P6 FMUL R63, R63, 0.25 ;  /* 0x3e8000003f3f6820 */ /* 0x000fe20000400000 */
[----:B---3--:R-:W-:-:S02]  /*3160*/  FSETP.GT.AND P6, PT, R71, 8.50705917302346158658e+37, PT ;  /* 0x7e8000004700780b */ /* 0x008fc40003fc4000 */
[----:B------:R-:W-:Y:S02]  /*3170*/  P2R R64, PR, RZ, 0x2 ;  /* 0x00000002ff407803 */ /* 0x000fe40000000000 */
[----:B------:R-:W-:Y:S02]  /*3180*/  ISETP.NE.AND P2, PT, R13, RZ, PT ;  /* 0x000000ff0d00720c */ /* 0x000fe40003f45270 */
[----:B------:R-:W-:Y:S02]  /*3190*/  FSETP.GEU.AND P1, PT, R71, 1.175494350822287508e-38, PT ;  /* 0x008000004700780b */ /* 0x000fe40003f2e000 */
[----:B------:R-:W-:Y:S02]  /*31a0*/  FSEL R61, R44, 1, P6 ;  /* 0x3f8000002c3d7808 */ /* 0x000fe40003000000 */
[----:B------:R-:W-:-:S03]  /*31b0*/  P2R R13, PR, RZ, 0x4 ;  /* 0x00000004ff0d7803 */ /* 0x000fc60000000000 */
[----:B------:R-:W-:Y:S01]  /*31c0*/  @P6 FMUL R71, R71, 0.25 ;  /* 0x3e80000047476820 */ /* 0x000fe20000400000 */
[C---:B-1----:R-:W-:Y:S02]  /*31d0*/  FSETP.GT.AND P6, PT, R85.reuse, 8.50705917302346158658e+37, PT ;  /* 0x7e8000005500780b */ /* 0x042fe40003fc4000 */
[----:B------:R-:W-:Y:S02]  /*31e0*/  FSETP.GEU.AND P4, PT, R85, 1.175494350822287508e-38, PT ;  /* 0x008000005500780b */ /* 0x000fe40003f8e000 */
[----:B------:R-:W-:-:S09]  /*31f0*/  FSEL R62, R44, 1, P6 ;  /* 0x3f8000002c3e7808 */ /* 0x000fd20003000000 */
[----:B------:R-:W-:Y:S01]  /*3200*/  @P6 FMUL R85, R85, 0.25 ;  /* 0x3e80000055556820 */ /* 0x000fe20000400000 */
[----:B------:R-:W1:Y:S08]  /*3210*/  MUFU.RCP R18, R18 ;  /* 0x0000001200127308 */ /* 0x000e700000001000 */
[----:B------:R-:W-:Y:S01]  /*3220*/  MUFU.RCP R14, R14 ;  /* 0x0000000e000e7308 */ /* 0x000fe20000001000 */
[----:B------:R-:W-:Y:S01]  /*3230*/  @!P0 FMUL R60, R60, 16777216 ;  /* 0x4b8000003c3c8820 */ /* 0x000fe20000400000 */
[----:B------:R-:W-:Y:S01]  /*3240*/  @!P0 FMUL R56, R56, 16777216 ;  /* 0x4b80000038388820 */ /* 0x000fe20000400000 */
[----:B------:R-:W-:Y:S01]  /*3250*/  ISETP.NE.AND P0, PT, R70, RZ, PT ;  /* 0x000000ff4600720c */ /* 0x000fe20003f05270 */
[----:B------:R-:W-:-:S02]  /*3260*/  IMAD R43, R43, 0x38400, R0 ;  /* 0x000384002b2b7824 */ /* 0x000fc400078e0200 */
[----:B------:R-:W-:Y:S01]  /*3270*/  @!P1 FMUL R71, R71, 16777216 ;  /* 0x4b80000047479820 */ /* 0x000fe20000400000 */
[----:B------:R-:W-:Y:S01]  /*3280*/  @!P1 FMUL R61, R61, 16777216 ;  /* 0x4b8000003d3d9820 */ /* 0x000fe20000400000 */
[----:B------:R-:W-:Y:S01]  /*3290*/  ISETP.NE.AND P1, PT, R64, RZ, PT ;  /* 0x000000ff4000720c */ /* 0x000fe20003f25270 */
[----:B------:R-:W-:Y:S02]  /*32a0*/  IMAD.IADD R87, R43, 0x1, R40 ;  /* 0x000000012b577824 */ /* 0x000fe400078e0228 */
[----:B-1----:R-:W-:Y:S01]  /*32b0*/  FMUL R40, R18, R65 ;  /* 0x0000004112287220 */ /* 0x002fe20000400000 */
[----:B------:R-:W-:Y:S01]  /*32c0*/  CS2R R64, SRZ ;  /* 0x0000000000407805 */ /* 0x000fe2000001ff00 */
[----:B------:R-:W-:Y:S01]  /*32d0*/  @!P4 FMUL R85, R85, 16777216 ;  /* 0x4b8000005555c820 */ /* 0x000fe20000400000 */
[----:B------:R-:W-:Y:S01]  /*32e0*/  @!P4 FMUL R62, R62, 16777216 ;  /* 0x4b8000003e3ec820 */ /* 0x000fe20000400000 */
[----:B------:R-:W-:Y:S01]  /*32f0*/  IMAD.MOV.U32 R79, RZ, RZ, RZ ;  /* 0x000000ffff4f7224 */ /* 0x000fe200078e00ff */
[----:B------:R-:W-:Y:S01]  /*3300*/  CS2R R80, SRZ ;  /* 0x0000000000507805 */ /* 0x000fe2000001ff00 */
[----:B------:R-:W-:Y:S01]  /*3310*/  IMAD.MOV.U32 R84, RZ, RZ, RZ ;  /* 0x000000ffff547224 */ /* 0x000fe200078e00ff */
[----:B------:R-:W-:-:S02]  /*3320*/  CS2R R82, SRZ ;  /* 0x0000000000527805 */ /* 0x000fc4000001ff00 */
[----:B------:R-:W-:Y:S01]  /*3330*/  ISETP.NE.AND P4, PT, R19, RZ, PT ;  /* 0x000000ff1300720c */ /* 0x000fe20003f85270 */
[----:B------:R-:W-:Y:S01]  /*3340*/  IMAD.IADD R19, R42, 0x1, R43 ;  /* 0x000000012a137824 */ /* 0x000fe200078e022b */
[----:B------:R-:W-:Y:S02]  /*3350*/  CS2R R42, SRZ ;  /* 0x00000000002a7805 */ /* 0x000fe4000001ff00 */
[----:B------:R-:W-:Y:S01]  /*3360*/  CS2R R74, SRZ ;  /* 0x00000000004a7805 */ /* 0x000fe2000001ff00 */
[----:B------:R-:W-:Y:S01]  /*3370*/  @!P5 FMUL R63, R63, 16777216 ;  /* 0x4b8000003f3fd820 */ /* 0x000fe20000400000 */
[----:B------:R-:W-:Y:S01]  /*3380*/  @!P5 FMUL R59, R59, 16777216 ;  /* 0x4b8000003b3bd820 */ /* 0x000fe20000400000 */
[----:B------:R-:W-:Y:S02]  /*3390*/  ISETP.NE.AND P5, PT, R68, RZ, PT ;  /* 0x000000ff4400720c */ /* 0x000fe40003fa5270 */
[----:B------:R-:W-:Y:S02]  /*33a0*/  CS2R R72, SRZ ;  /* 0x0000000000487805 */ /* 0x000fe4000001ff00 */
[----:B------:R-:W-:Y:S01]  /*33b0*/  CS2R R76, SRZ ;  /* 0x00000000004c7805 */ /* 0x000fe2000001ff00 */
[----:B------:R-:W-:Y:S01]  /*33c0*/  IMAD.MOV.U32 R70, RZ, RZ, RZ ;  /* 0x000000ffff467224 */ /* 0x000fe200078e00ff */
[----:B------:R-:W1:Y:S01]  /*33d0*/  MUFU.RCP R16, R16 ;  /* 0x0000001000107308 */ /* 0x000e620000001000 */
[----:B------:R-:W-:Y:S01]  /*33e0*/  IMAD.WIDE R30, R87, 0x4, R30 ;  /* 0x00000004571e7825 */ /* 0x000fe200078e021e */
[----:B------:R-:W-:-:S02]  /*33f0*/  CS2R R90, SRZ ;  /* 0x00000000005a7805 */ /* 0x000fc4000001ff00 */
[----:B------:R-:W-:Y:S01]  /*3400*/  CS2R R92, SRZ ;  /* 0x00000000005c7805 */ /* 0x000fe2000001ff00 */
[----:B------:R-:W-:-:S04]  /*3410*/  IMAD.WIDE R32, R41, 0x4, R32 ;  /* 0x0000000429207825 */ /* 0x000fc800078e0220 */
[----:B------:R-:W-:Y:S01]  /*3420*/  IMAD.MOV.U32 R87, RZ, RZ, RZ ;  /* 0x000000ffff577224 */ /* 0x000fe200078e00ff */
[----:B------:R-:W3:Y:S01]  /*3430*/  @!P3 LDG.E.EL R91, desc[UR4][R32.64+-0xa00] ;  /* 0xfff60004205bb981 */ /* 0x000ee2000c2e1900 */
[----:B------:R-:W-:Y:S02]  /*3440*/  CS2R R94, SRZ ;  /* 0x00000000005e7805 */ /* 0x000fe4000001ff00 */
[----:B------:R-:W-:Y:S01]  /*3450*/  CS2R R96, SRZ ;  /* 0x0000000000607805 */ /* 0x000fe2000001ff00 */
[----:B------:R-:W4:Y:S01]  /*3460*/  @!P3 LDG.E.EL R90, desc[UR4][R32.64+-0xa00] ;  /* 0xfff60004205ab981 */ /* 0x000f22000c2e1900 */
[----:B------:R-:W-:-:S03]  /*3470*/  IMAD.MOV.U32 R98, RZ, RZ, RZ ;  /* 0x000000ffff627224 */ /* 0x000fc600078e00ff */
[----:B------:R-:W5:Y:S01]  /*3480*/  @!P3 LDG.E.EL R92, desc[UR4][R32.64+-0xa00] ;  /* 0xfff60004205cb981 */ /* 0x000f62000c2e1900 */
[----:B------:R-:W-:-:S03]  /*3490*/  IMAD.WIDE R26, R41, 0x4, R26 ;  /* 0x00000004291a7825 */ /* 0x000fc600078e021a */
[----:B------:R0:W3:Y:S01]  /*34a0*/  @!P3 LDG.E.EL R87, desc[UR4][R32.64+-0xa00] ;  /* 0xfff600042057b981 */ /* 0x0000e2000c2e1900 */
[----:B------:R-:W-:-:S04]  /*34b0*/  IMAD.WIDE R88, R41, 0x4, R28 ;  /* 0x0000000429587825 */ /* 0x000fc800078e021c */
[----:B-1----:R-:W-:Y:S01]  /*34c0*/  FMUL R0, R16, R15 ;  /* 0x0000000f10007220 */ /* 0x002fe20000400000 */
[----:B------:R-:W3:Y:S04]  /*34d0*/  @!P3 LDG.E.EL R93, desc[UR4][R26.64+-0xa00] ;  /* 0xfff600041a5db981 */ /* 0x000ee8000c2e1900 */
[----:B------:R-:W3:Y:S01]  /*34e0*/  @!P3 LDG.E.EL R94, desc[UR4][R26.64+-0xa00] ;  /* 0xfff600041a5eb981 */ /* 0x000ee2000c2e1900 */
[----:B0-----:R-:W-:-:S03]  /*34f0*/  IMAD.MOV.U32 R33, RZ, RZ, RZ ;  /* 0x000000ffff217224 */ /* 0x001fc600078e00ff */
[----:B------:R-:W3:Y:S04]  /*3500*/  @!P3 LDG.E.EL R95, desc[UR4][R26.64+-0xa00] ;  /* 0xfff600041a5fb981 */ /* 0x000ee8000c2e1900 */
[----:B------:R-:W3:Y:S04]  /*3510*/  @!P3 LDG.E.EL R97, desc[UR4][R88.64+-0xa00] ;  /* 0xfff600045861b981 */ /* 0x000ee8000c2e1900 */
[----:B------:R-:W3:Y:S04]  /*3520*/  @!P3 LDG.E.EL R33, desc[UR4][R88.64+-0xa00] ;  /* 0xfff600045821b981 */ /* 0x000ee8000c2e1900 */
[----:B------:R-:W3:Y:S04]  /*3530*/  @!P3 LDG.E.EL R98, desc[UR4][R88.64+-0xa00] ;  /* 0xfff600045862b981 */ /* 0x000ee8000c2e1900 */
[----:B------:R-:W3:Y:S01]  /*3540*/  @!P3 LDG.E.EL R96, desc[UR4][R88.64+-0xa00] ;  /* 0xfff600045860b981 */ /* 0x000ee2000c2e1900 */
[----:B--2---:R-:W-:-:S05]  /*3550*/  SEL R8, R8, RZ, !P3 ;  /* 0x000000ff08087207 */ /* 0x004fca0005800000 */
[----:B------:R-:W-:-:S04]  /*3560*/  FADD R8, R8, 0.0010000000474974513054 ;  /* 0x3a83126f08087421 */ /* 0x000fc80000000000 */
[----:B------:R0:W1:Y:S02]  /*3570*/  MUFU.SQRT R86, R8 ;  /* 0x0000000800567308 */ /* 0x0000640000002000 */
[----:B0-----:R-:W0:Y:S01]  /*3580*/  LDC.64 R8, c[0x0][0x240] ;  /* 0x00009000ff087b82 */ /* 0x001e220000000a00 */
[C---:B-1----:R-:W-:Y:S02]  /*3590*/  FSETP.GT.AND P2, PT, R86.reuse, 8.50705917302346158658e+37, PT ;  /* 0x7e8000005600780b */ /* 0x042fe40003f44000 */
[----:B------:R-:W-:Y:S02]  /*35a0*/  FSETP.GEU.AND P6, PT, R86, 1.175494350822287508e-38, PT ;  /* 0x008000005600780b */ /* 0x000fe40003fce000 */
[----:B------:R-:W-:-:S09]  /*35b0*/  FSEL R78, R44, 1, P2 ;  /* 0x3f8000002c4e7808 */ /* 0x000fd20001000000 */
[----:B------:R-:W-:Y:S01]  /*35c0*/  @P2 FMUL R86, R86, 0.25 ;  /* 0x3e80000056562820 */ /* 0x000fe20000400000 */
[----:B------:R-:W-:Y:S02]  /*35d0*/  ISETP.NE.AND P2, PT, R13, RZ, PT ;  /* 0x000000ff0d00720c */ /* 0x000fe40003f45270 */
[----:B------:R-:W1:Y:S11]  /*35e0*/  LDC.64 R12, c[0x0][0x258] ;  /* 0x00009600ff0c7b82 */ /* 0x000e760000000a00 */
[----:B------:R-:W-:Y:S01]  /*35f0*/  @!P2 FMUL R55, R55, 16777216 ;  /* 0x4b8000003737a820 */ /* 0x000fe20000400000 */
[----:B------:R-:W-:Y:S01]  /*3600*/  @!P2 FMUL R22, R22, 16777216 ;  /* 0x4b8000001616a820 */ /* 0x000fe20000400000 */
[----:B------:R-:W-:-:S13]  /*3610*/  ISETP.NE.AND P2, PT, R17, RZ, PT ;  /* 0x000000ff1100720c */ /* 0x000fda0003f45270 */
[----:B------:R-:W-:Y:S01]  /*3620*/  @!P2 FMUL R57, R57, 16777216 ;  /* 0x4b8000003939a820 */ /* 0x000fe20000400000 */
[----:B------:R-:W-:Y:S01]  /*3630*/  @!P2 FMUL R23, R23, 16777216 ;  /* 0x4b8000001717a820 */ /* 0x000fe20000400000 */
[----:B------:R-:W-:Y:S01]  /*3640*/  ISETP.NE.AND P2, PT, R66, RZ, PT ;  /* 0x000000ff4200720c */ /* 0x000fe20003f45270 */
[----:B------:R-:W-:Y:S02]  /*3650*/  IMAD.IADD R17, R45, 0x1, R24 ;  /* 0x000000012d117824 */ /* 0x000fe400078e0218 */
[----:B------:R-:W-:Y:S01]  /*3660*/  FMUL R24, R14, R67 ;  /* 0x000000430e187220 */ /* 0x000fe20000400000 */
[----:B------:R-:W-:Y:S01]  /*3670*/  CS2R R66, SRZ ;  /* 0x0000000000427805 */ /* 0x000fe2000001ff00 */
[----:B0-----:R-:W-:-:S08]  /*3680*/  IMAD.WIDE R2, R47, 0x4, R8 ;  /* 0x000000042f027825 */ /* 0x001fd000078e0208 */
[----:B------:R-:W-:Y:S01]  /*3690*/  @!P2 FMUL R58, R58, 16777216 ;  /* 0x4b8000003a3aa820 */ /* 0x000fe20000400000 */
[----:B------:R-:W-:Y:S01]  /*36a0*/  @!P2 FMUL R54, R54, 16777216 ;  /* 0x4b8000003636a820 */ /* 0x000fe20000400000 */
[----:B------:R-:W-:Y:S01]  /*36b0*/  ISETP.NE.AND P2, PT, R69, RZ, PT ;  /* 0x000000ff4500720c */ /* 0x000fe20003f45270 */
[----:B------:R-:W-:Y:S01]  /*36c0*/  IMAD.WIDE R8, R41, 0x4, R8 ;  /* 0x0000000429087825 */ /* 0x000fe200078e0208 */
[----:B------:R-:W2:Y:S01]  /*36d0*/  @!P0 LDG.E.EL R65, desc[UR4][R2.64+-0x600] ;  /* 0xfffa000402418981 */ /* 0x000ea2000c2e1900 */
[----:B------:R-:W-:-:S03]  /*36e0*/  CS2R R44, SRZ ;  /* 0x00000000002c7805 */ /* 0x000fc6000001ff00 */
[----:B------:R-:W2:Y:S04]  /*36f0*/  @!P0 LDG.E.EL R66, desc[UR4][R2.64+-0x600] ;  /* 0xfffa000402428981 */ /* 0x000ea8000c2e1900 */
[----:B------:R-:W2:Y:S04]  /*3700*/  @!P0 LDG.E.EL R67, desc[UR4][R2.64+-0x600] ;  /* 0xfffa000402438981 */ /* 0x000ea8000c2e1900 */
[----:B------:R0:W2:Y:S04]  /*3710*/  @!P0 LDG.E.EL R64, desc[UR4][R2.64+-0x600] ;  /* 0xfffa000402408981 */ /* 0x0000a8000c2e1900 */
[----:B------:R-:W2:Y:S04]  /*3720*/  @!P2 LDG.E.EL R79, desc[UR4][R8.64+-0x600] ;  /* 0xfffa0004084fa981 */ /* 0x000ea8000c2e1900 */
[----:B------:R-:W2:Y:S01]  /*3730*/  @!P2 LDG.E.EL R81, desc[UR4][R8.64+-0x600] ;  /* 0xfffa00040851a981 */ /* 0x000ea2000c2e1900 */
[----:B0-----:R-:W-:-:S03]  /*3740*/  IMAD.WIDE R2, R47, 0x4, R10 ;  /* 0x000000042f027825 */ /* 0x001fc600078e020a */
[----:B------:R-:W2:Y:S04]  /*3750*/  @!P2 LDG.E.EL R84, desc[UR4][R8.64+-0x600] ;  /* 0xfffa00040854a981 */ /* 0x000ea8000c2e1900 */
[----:B------:R0:W2:Y:S04]  /*3760*/  @!P2 LDG.E.EL R82, desc[UR4][R8.64+-0x600] ;  /* 0xfffa00040852a981 */ /* 0x0000a8000c2e1900 */
[----:B------:R-:W2:Y:S04]  /*3770*/  @!P0 LDG.E.EL R44, desc[UR4][R2.64+-0x600] ;  /* 0xfffa0004022c8981 */ /* 0x000ea8000c2e1900 */
[----:B------:R-:W2:Y:S01]  /*3780*/  @!P0 LDG.E.EL R42, desc[UR4][R2.64+-0x600] ;  /* 0xfffa0004022a8981 */ /* 0x000ea2000c2e1900 */
[----:B0-----:R-:W-:-:S03]  /*3790*/  IMAD.WIDE R8, R41, 0x4, R10 ;  /* 0x0000000429087825 */ /* 0x001fc600078e020a */
[----:B------:R-:W2:Y:S01]  /*37a0*/  @!P0 LDG.E.EL R43, desc[UR4][R2.64+-0x600] ;  /* 0xfffa0004022b8981 */ /* 0x000ea2000c2e1900 */
[----:B-1----:R-:W-:-:S03]  /*37b0*/  IMAD.WIDE R10, R47, 0x4, R12 ;  /* 0x000000042f0a7825 */ /* 0x002fc600078e020c */
[----:B------:R0:W2:Y:S01]  /*37c0*/  @!P0 LDG.E.EL R45, desc[UR4][R2.64+-0x600] ;  /* 0xfffa0004022d8981 */ /* 0x0000a2000c2e1900 */
[----:B------:R-:W-:Y:S01]  /*37d0*/  IMAD.MOV.U32 R47, RZ, RZ, RZ ;  /* 0x000000ffff2f7224 */ /* 0x000fe200078e00ff */
[----:B------:R-:W-:Y:S02]  /*37e0*/  CS2R R68, SRZ ;  /* 0x0000000000447805 */ /* 0x000fe4000001ff00 */
[----:B------:R-:W2:Y:S04]  /*37f0*/  @!P2 LDG.E.EL R73, desc[UR4][R8.64+-0x600] ;  /* 0xfffa00040849a981 */ /* 0x000ea8000c2e1900 */
[----:B------:R-:W2:Y:S01]  /*3800*/  @!P2 LDG.E.EL R77, desc[UR4][R8.64+-0x600] ;  /* 0xfffa0004084da981 */ /* 0x000ea2000c2e1900 */
[----:B0-----:R-:W-:-:S03]  /*3810*/  IMAD.WIDE R2, R41, 0x4, R12 ;  /* 0x0000000429027825 */ /* 0x001fc600078e020c */
[----:B------:R-:W2:Y:S04]  /*3820*/  @!P2 LDG.E.EL R75, desc[UR4][R8.64+-0x600] ;  /* 0xfffa0004084ba981 */ /* 0x000ea8000c2e1900 */
[----:B------:R-:W2:Y:S04]  /*3830*/  @!P2 LDG.E.EL R74, desc[UR4][R2.64+-0x600] ;  /* 0xfffa0004024aa981 */ /* 0x000ea8000c2e1900 */
[----:B------:R-:W2:Y:S04]  /*3840*/  @!P2 LDG.E.EL R47, desc[UR4][R2.64+-0x600] ;  /* 0xfffa0004022fa981 */ /* 0x000ea8000c2e1900 */
[----:B------:R-:W2:Y:S04]  /*3850*/  @!P2 LDG.E.EL R80, desc[UR4][R2.64+-0x600] ;  /* 0xfffa00040250a981 */ /* 0x000ea8000c2e1900 */
[----:B------:R0:W2:Y:S04]  /*3860*/  @!P2 LDG.E.EL R83, desc[UR4][R2.64+-0x600] ;  /* 0xfffa00040253a981 */ /* 0x0000a8000c2e1900 */
[----:B------:R1:W2:Y:S04]  /*3870*/  @!P2 LDG.E.EL R76, desc[UR4][R8.64+-0x600] ;  /* 0xfffa0004084ca981 */ /* 0x0002a8000c2e1900 */
[----:B------:R-:W2:Y:S01]  /*3880*/  @!P0 LDG.E.EL R69, desc[UR4][R10.64+-0x600] ;  /* 0xfffa00040a458981 */ /* 0x000ea2000c2e1900 */
[----:B0-----:R-:W0:Y:S03]  /*3890*/  LDC.64 R2, c[0x0][0x238] ;  /* 0x00008e00ff027b82 */ /* 0x001e260000000a00 */
[----:B------:R-:W2:Y:S01]  /*38a0*/  @!P0 LDG.E.EL R68, desc[UR4][R10.64+-0x600] ;  /* 0xfffa00040a448981 */ /* 0x000ea2000c2e1900 */
[----:B-1----:R-:W-:-:S03]  /*38b0*/  CS2R R8, SRZ ;  /* 0x0000000000087805 */ /* 0x002fc6000001ff00 */
[----:B------:R-:W2:Y:S04]  /*38c0*/  @!P0 LDG.E.EL R70, desc[UR4][R10.64+-0x600] ;  /* 0xfffa00040a468981 */ /* 0x000ea8000c2e1900 */
[----:B------:R1:W2:Y:S02]  /*38d0*/  @!P0 LDG.E.EL R72, desc[UR4][R10.64+-0x600] ;  /* 0xfffa00040a488981 */ /* 0x0002a4000c2e1900 */
[----:B-1----:R-:W-:-:S06]  /*38e0*/  CS2R R10, SRZ ;  /* 0x00000000000a7805 */ /* 0x002fcc000001ff00 */
[----:B------:R1:W2:Y:S01]  /*38f0*/  @!P3 LDG.E.128 R8, desc[UR4][R30.64] ;  /* 0x000000041e08b981 */ /* 0x0002a2000c1e1d00 */
[----:B------:R-:W-:Y:S02]  /*3900*/  CS2R R12, SRZ ;  /* 0x00000000000c7805 */ /* 0x000fe4000001ff00 */
[----:B------:R-:W-:Y:S01]  /*3910*/  CS2R R14, SRZ ;  /* 0x00000000000e7805 */ /* 0x000fe2000001ff00 */
[----:B------:R-:W-:Y:S02]  /*3920*/  IMAD.MOV.U32 R41, RZ, RZ, RZ ;  /* 0x000000ffff297224 */ /* 0x000fe400078e00ff */
[----:B0-----:R-:W-:-:S04]  /*3930*/  IMAD.WIDE R28, R19, 0x4, R2 ;  /* 0x00000004131c7825 */ /* 0x001fc800078e0202 */
[----:B------:R0:W2:Y:S04]  /*3940*/  @!P3 LDG.E.EL R41, desc[UR4][R26.64+-0xa00] ;  /* 0xfff600041a29b981 */ /* 0x0000a8000c2e1900 */
[----:B------:R-:W2:Y:S01]  /*3950*/  @!P2 LDG.E.128 R12, desc[UR4][R28.64] ;  /* 0x000000041c0ca981 */ /* 0x000ea2000c1e1d00 */
[----:B------:R-:W-:Y:S01]  /*3960*/  IMAD.WIDE R2, R17, 0x4, R2 ;  /* 0x0000000411027825 */ /* 0x000fe200078e0202 */
[----:B------:R-:W-:Y:S02]  /*3970*/  CS2R R16, SRZ ;  /* 0x0000000000107805 */ /* 0x000fe4000001ff00 */
[----:B------:R-:W-:-:S06]  /*3980*/  CS2R R18, SRZ ;  /* 0x0000000000127805 */ /* 0x000fcc000001ff00 */
[----:B------:R0:W2:Y:S01]  /*3990*/  @!P0 LDG.E.128 R16, desc[UR4][R2.64] ;  /* 0x0000000402108981 */ /* 0x0000a2000c1e1d00 */
[----:B------:R-:W-:Y:S01]  /*39a0*/  @!P6 FMUL R86, R86, 16777216 ;  /* 0x4b8000005656e820 */ /* 0x000fe20000400000 */
[----:B-1----:R-:W1:Y:S08]  /*39b0*/  MUFU.RCP R30, R57 ;  /* 0x00000039001e7308 */ /* 0x002e700000001000 */
[----:B0-----:R-:W0:Y:S08]  /*39c0*/  MUFU.RCP R27, R58 ;  /* 0x0000003a001b7308 */ /* 0x001e300000001000 */
[----:B------:R-:W0:Y:S08]  /*39d0*/  MUFU.RCP R3, R86 ;  /* 0x0000005600037308 */ /* 0x000e300000001000 */
[----:B------:R-:W0:Y:S08]  /*39e0*/  MUFU.RCP R32, R71 ;  /* 0x0000004700207308 */ /* 0x000e300000001000 */
[----:B------:R-:W0:Y:S08]  /*39f0*/  MUFU.RCP R85, R85 ;  /* 0x0000005500557308 */ /* 0x000e300000001000 */
[----:B------:R-:W0:Y:S01]  /*3a00*/  MUFU.RCP R26, R53 ;  /* 0x00000035001a7308 */ /* 0x000e220000001000 */
[----:B------:R-:W-:-:S07]  /*3a10*/  @!P6 FMUL R78, R78, 16777216 ;  /* 0x4b8000004e4ee820 */ /* 0x000fce0000400000 */
[----:B------:R-:W0:Y:S01]  /*3a20*/  MUFU.RCP R55, R55 ;  /* 0x0000003700377308 */ /* 0x000e220000001000 */
[----:B-1----:R-:W-:Y:S01]  /*3a30*/  FMUL R31, R30, R23 ;  /* 0x000000171e1f7220 */ /* 0x002fe20000400000 */
[----:B---3--:R-:W-:Y:S02]  /*3a40*/  SEL R91, R91, RZ, !P3 ;  /* 0x000000ff5b5b7207 */ /* 0x008fe40005800000 */
[----:B-----5:R-:W-:-:S04]  /*3a50*/  SEL R92, R92, RZ, !P3 ;  /* 0x000000ff5c5c7207 */ /* 0x020fc80005800000 */
[----:B------:R-:W1:Y:S01]  /*3a60*/  MUFU.RCP R28, R63 ;  /* 0x0000003f001c7308 */ /* 0x000e620000001000 */
[----:B----4-:R-:W-:Y:S01]  /*3a70*/  SEL R23, R90, RZ, !P3 ;  /* 0x000000ff5a177207 */ /* 0x010fe20005800000 */
[----:B0-----:R-:W-:Y:S01]  /*3a80*/  FMUL R54, R27, R54 ;  /* 0x000000361b367220 */ /* 0x001fe20000400000 */
[----:B------:R-:W-:Y:S01]  /*3a90*/  FMUL R27, R3, R78 ;  /* 0x0000004e031b7220 */ /* 0x000fe20000400000 */
[----:B------:R-:W-:Y:S01]  /*3aa0*/  FMUL R61, R32, R61 ;  /* 0x0000003d203d7220 */ /* 0x000fe20000400000 */
[----:B------:R-:W-:Y:S01]  /*3ab0*/  FMUL R62, R85, R62 ;  /* 0x0000003e553e7220 */ /* 0x000fe20000400000 */
[----:B------:R-:W-:Y:S01]  /*3ac0*/  FMUL R21, R26, R21 ;  /* 0x000000151a157220 */ /* 0x000fe20000400000 */
[----:B------:R-:W-:Y:S01]  /*3ad0*/  FMUL R26, R55, R22 ;  /* 0x00000016371a7220 */ /* 0x000fe20000400000 */
[----:B------:R-:W-:Y:S02]  /*3ae0*/  SEL R95, R95, RZ, !P3 ;  /* 0x000000ff5f5f7207 */ /* 0x000fe40005800000 */
[----:B------:R-:W-:-:S02]  /*3af0*/  SEL R22, R98, RZ, !P3 ;  /* 0x000000ff62167207 */ /* 0x000fc40005800000 */
[----:B------:R-:W-:Y:S02]  /*3b00*/  SEL R33, R33, RZ, !P3 ;  /* 0x000000ff21217207 */ /* 0x000fe40005800000 */
[----:B------:R-:W-:Y:S01]  /*3b10*/  SEL R30, R97, RZ, !P3 ;  /* 0x000000ff611e7207 */ /* 0x000fe20005800000 */
[----:B-1----:R-:W-:Y:S01]  /*3b20*/  FMUL R28, R28, R59 ;  /* 0x0000003b1c1c7220 */ /* 0x002fe20000400000 */
[----:B------:R-:W0:Y:S01]  /*3b30*/  MUFU.RCP R29, R60 ;  /* 0x0000003c001d7308 */ /* 0x000e220000001000 */
[----:B------:R-:W-:-:S04]  /*3b40*/  FSETP.GEU.AND P6, PT, R52, RZ, PT ;  /* 0x000000ff3400720b */ /* 0x000fc80003fce000 */
[----:B------:R-:W-:Y:S01]  /*3b50*/  FSEL R52, R52, RZ, P6 ;  /* 0x000000ff34347208 */ /* 0x000fe20003000000 */
[----:B0-----:R-:W-:Y:S01]  /*3b60*/  FMUL R29, R29, R56 ;  /* 0x000000381d1d7220 */ /* 0x001fe20000400000 */
[----:B--2---:R-:W-:Y:S02]  /*3b70*/  SEL R81, R81, RZ, !P2 ;  /* 0x000000ff51517207 */ /* 0x004fe40005000000 */
[----:B------:R-:W-:Y:S02]  /*3b80*/  SEL R84, R84, RZ, !P2 ;  /* 0x000000ff54547207 */ /* 0x000fe40005000000 */
[----:B------:R-:W-:Y:S02]  /*3b90*/  SEL R66, R66, RZ, !P0 ;  /* 0x000000ff42427207 */ /* 0x000fe40004000000 */
[----:B------:R-:W-:Y:S02]  /*3ba0*/  SEL R2, R10, RZ, !P3 ;  /* 0x000000ff0a027207 */ /* 0x000fe40005800000 */
[----:B------:R-:W-:-:S02]  /*3bb0*/  SEL R10, R8, RZ, !P3 ;  /* 0x000000ff080a7207 */ /* 0x000fc40005800000 */
[----:B------:R-:W-:Y:S02]  /*3bc0*/  SEL R11, R11, RZ, !P3 ;  /* 0x000000ff0b0b7207 */ /* 0x000fe40005800000 */
[----:B------:R-:W-:Y:S02]  /*3bd0*/  SEL R8, R9, RZ, !P3 ;  /* 0x000000ff09087207 */ /* 0x000fe40005800000 */
[----:B------:R-:W-:Y:S01]  /*3be0*/  SEL R9, R87, RZ, !P3 ;  /* 0x000000ff57097207 */ /* 0x000fe20005800000 */
[----:B------:R-:W-:Y:S01]  /*3bf0*/  FADD R3, R2, -R91 ;  /* 0x8000005b02037221 */ /* 0x000fe20000000000 */
[----:B------:R-:W-:Y:S01]  /*3c00*/  FADD R2, R11, -R92 ;  /* 0x8000005c0b027221 */ /* 0x000fe20000000000 */
[----:B------:R-:W-:Y:S01]  /*3c10*/  FADD R8, R8, -R23 ;  /* 0x8000001708087221 */ /* 0x000fe20000000000 */
[----:B------:R-:W-:Y:S01]  /*3c20*/  SEL R23, R93, RZ, !P3 ;  /* 0x000000ff5d177207 */ /* 0x000fe20005800000 */
[----:B------:R-:W-:Y:S01]  /*3c30*/  FADD R9, R10, -R9 ;  /* 0x800000090a097221 */ /* 0x000fe20000000000 */
[----:B------:R-:W-:Y:S01]  /*3c40*/  SEL R10, R94, RZ, !P3 ;  /* 0x000000ff5e0a7207 */ /* 0x000fe20005800000 */
[----:B------:R-:W-:Y:S01]  /*3c50*/  FMUL R3, R62, R3 ;  /* 0x000000033e037220 */ /* 0x000fe20000400000 */
[----:B------:R-:W-:Y:S01]  /*3c60*/  FMUL R2, R27, R2 ;  /* 0x000000021b027220 */ /* 0x000fe20000400000 */
[----:B------:R-:W-:Y:S01]  /*3c70*/  FMUL R8, R61, R8 ;  /* 0x000000083d087220 */ /* 0x000fe20000400000 */
[----:B------:R-:W-:Y:S01]  /*3c80*/  SEL R11, R12, RZ, !P2 ;  /* 0x000000ff0c0b7207 */ /* 0x000fe20005000000 */
[----:B------:R-:W-:Y:S01]  /*3c90*/  FFMA R10, R10, R3, R33 ;  /* 0x000000030a0a7223 */ /* 0x000fe20000000021 */
[----:B------:R-:W-:Y:S01]  /*3ca0*/  FFMA R22, R95, R2, R22 ;  /* 0x000000025f167223 */ /* 0x000fe20000000016 */
[----:B------:R-:W-:Y:S01]  /*3cb0*/  FFMA R23, R23, R8, R30 ;  /* 0x0000000817177223 */ /* 0x000fe2000000001e */
[----:B------:R-:W-:-:S02]  /*3cc0*/  SEL R2, R15, RZ, !P2 ;  /* 0x000000ff0f027207 */ /* 0x000fc40005000000 */
[----:B------:R-:W-:Y:S02]  /*3cd0*/  SEL R3, R14, RZ, !P2 ;  /* 0x000000ff0e037207 */ /* 0x000fe40005000000 */
[----:B------:R-:W-:Y:S01]  /*3ce0*/  SEL R8, R13, RZ, !P2 ;  /* 0x000000ff0d087207 */ /* 0x000fe20005000000 */
[----:B------:R-:W-:Y:S01]  /*3cf0*/  FMUL R9, R28, R9 ;  /* 0x000000091c097220 */ /* 0x000fe20000400000 */
[----:B------:R-:W-:Y:S02]  /*3d00*/  SEL R12, R41, RZ, !P3 ;  /* 0x000000ff290c7207 */ /* 0x000fe40005800000 */
[----:B------:R-:W-:Y:S02]  /*3d10*/  SEL R15, R96, RZ, !P3 ;  /* 0x000000ff600f7207 */ /* 0x000fe40005800000 */
[----:B------:R-:W-:Y:S01]  /*3d20*/  SEL R14, R79, RZ, !P2 ;  /* 0x000000ff4f0e7207 */ /* 0x000fe20005000000 */
[----:B------:R-:W-:Y:S01]  /*3d30*/  FADD R3, R3, -R84 ;  /* 0x8000005403037221 */ /* 0x000fe20000000000 */
[----:B------:R-:W-:Y:S01]  /*3d40*/  FADD R8, R8, -R81 ;  /* 0x8000005108087221 */ /* 0x000fe20000000000 */
[----:B------:R-:W-:Y:S01]  /*3d50*/  FFMA R12, R12, R9, R15 ;  /* 0x000000090c0c7223 */ /* 0x000fe2000000000f */
[----:B------:R-:W-:Y:S01]  /*3d60*/  SEL R15, R77, RZ, !P2 ;  /* 0x000000ff4d0f7207 */ /* 0x000fe20005000000 */
[----:B------:R-:W-:Y:S01]  /*3d70*/  FADD R9, R11, -R14 ;  /* 0x8000000e0b097221 */ /* 0x000fe20000000000 */
[----:B------:R-:W-:Y:S01]  /*3d80*/  SEL R14, R75, RZ, !P2 ;  /* 0x000000ff4b0e7207 */ /* 0x000fe20005000000 */
[----:B------:R-:W-:Y:S01]  /*3d90*/  FMUL R3, R54, R3 ;  /* 0x0000000336037220 */ /* 0x000fe20000400000 */
[----:B------:R-:W-:Y:S01]  /*3da0*/  SEL R11, R80, RZ, !P2 ;  /* 0x000000ff500b7207 */ /* 0x000fe20005000000 */
[----:B------:R-:W-:Y:S01]  /*3db0*/  FMUL R8, R31, R8 ;  /* 0x000000081f087220 */ /* 0x000fe20000400000 */
[----:B------:R-:W-:-:S03]  /*3dc0*/  SEL R28, R47, RZ, !P2 ;  /* 0x000000ff2f1c7207 */ /* 0x000fc60005000000 */
[----:B------:R-:W-:Y:S01]  /*3dd0*/  FFMA R14, R14, R3, R11 ;  /* 0x000000030e0e7223 */ /* 0x000fe2000000000b */
[----:B------:R-:W-:Y:S01]  /*3de0*/  SEL R11, R16, RZ, !P0 ;  /* 0x000000ff100b7207 */ /* 0x000fe20004000000 */
[----:B------:R-:W-:Y:S01]  /*3df0*/  FFMA R15, R15, R8, R28 ;  /* 0x000000080f0f7223 */ /* 0x000fe2000000001c */
[----:B------:R-:W-:Y:S01]  /*3e00*/  SEL R8, R65, RZ, !P0 ;  /* 0x000000ff41087207 */ /* 0x000fe20004000000 */
[----:B------:R-:W-:Y:S01]  /*3e10*/  FMUL R9, R26, R9 ;  /* 0x000000091a097220 */ /* 0x000fe20000400000 */
[----:B------:R-:W-:Y:S02]  /*3e20*/  SEL R16, R73, RZ, !P2 ;  /* 0x000000ff49107207 */ /* 0x000fe40005000000 */
[----:B------:R-:W-:Y:S01]  /*3e30*/  SEL R27, R74, RZ, !P2 ;  /* 0x000000ff4a1b7207 */ /* 0x000fe20005000000 */
[----:B------:R-:W-:Y:S01]  /*3e40*/  FADD R11, R11, -R8 ;  /* 0x800000080b0b7221 */ /* 0x000fe20000000000 */
[----:B------:R-:W-:Y:S02]  /*3e50*/  SEL R17, R17, RZ, !P0 ;  /* 0x000000ff11117207 */ /* 0x000fe40004000000 */
[----:B------:R-:W-:Y:S01]  /*3e60*/  SHF.R.U32.HI R8, RZ, 0x3, R20 ;  /* 0x00000003ff087819 */ /* 0x000fe20000011614 */
[----:B------:R-:W-:Y:S01]  /*3e70*/  FMUL R0, R0, R11 ;  /* 0x0000000b00007220 */ /* 0x000fe20000400000 */
[----:B------:R-:W-:Y:S01]  /*3e80*/  FSETP.GEU.AND P6, PT, R12, RZ, PT ;  /* 0x000000ff0c00720b */ /* 0x000fe20003fce000 */
[----:B------:R-:W-:Y:S01]  /*3e90*/  FFMA R16, R16, R9, R27 ;  /* 0x0000000910107223 */ /* 0x000fe2000000001b */
[----:B------:R-:W-:Y:S01]  /*3ea0*/  LOP3.LUT R11, R8, 0x1, RZ, 0xc0, !PT ;  /* 0x00000001080b7812 */ /* 0x000fe200078ec0ff */
[----:B------:R-:W-:Y:S01]  /*3eb0*/  FADD R9, R17, -R66 ;  /* 0x8000004211097221 */ /* 0x000fe20000000000 */
[----:B------:R-:W-:-:S02]  /*3ec0*/  FSEL R8, R12, RZ, P6 ;  /* 0x000000ff0c087208 */ /* 0x000fc40003000000 */
[----:B------:R-:W-:Y:S01]  /*3ed0*/  SEL R13, R82, RZ, !P2 ;  /* 0x000000ff520d7207 */ /* 0x000fe20005000000 */
[----:B------:R-:W-:Y:S01]  /*3ee0*/  FMUL R40, R40, R9 ;  /* 0x0000000928287220 */ /* 0x000fe20000400000 */
[----:B------:R-:W-:Y:S02]  /*3ef0*/  ISETP.NE.U32.AND P6, PT, R11, 0x1, PT ;  /* 0x000000010b00780c */ /* 0x000fe40003fc5070 */
[----:B------:R-:W-:Y:S01]  /*3f00*/  SHF.R.U32.HI R9, RZ, 0x2, R20 ;  /* 0x00000002ff097819 */ /* 0x000fe20000011614 */
[----:B------:R-:W-:Y:S01]  /*3f10*/  FADD R2, R2, -R13 ;  /* 0x8000000d02027221 */ /* 0x000fe20000000000 */
[----:B------:R-:W-:Y:S02]  /*3f20*/  FSEL R51, R51, RZ, P6 ;  /* 0x000000ff33337208 */ /* 0x000fe40003000000 */
[----:B------:R-:W-:Y:S02]  /*3f30*/  FSETP.GEU.AND P6, PT, R23, RZ, PT ;  /* 0x000000ff1700720b */ /* 0x000fe40003fce000 */
[----:B------:R-:W-:Y:S01]  /*3f40*/  LOP3.LUT R11, R9, 0x1, RZ, 0xc0, !PT ;  /* 0x00000001090b7812 */ /* 0x000fe200078ec0ff */
[----:B------:R-:W-:Y:S01]  /*3f50*/  FMUL R2, R29, R2 ;  /* 0x000000021d027220 */ /* 0x000fe20000400000 */
[----:B------:R-:W-:-:S02]  /*3f60*/  SEL R13, R76, RZ, !P2 ;  /* 0x000000ff4c0d7207 */ /* 0x000fc40005000000 */
[----:B------:R-:W-:Y:S02]  /*3f70*/  SEL R30, R83, RZ, !P2 ;  /* 0x000000ff531e7207 */ /* 0x000fe40005000000 */
[----:B------:R-:W-:Y:S02]  /*3f80*/  FSEL R9, R23, RZ, P6 ;  /* 0x000000ff17097208 */ /* 0x000fe40003000000 */
[----:B------:R-:W-:Y:S01]  /*3f90*/  ISETP.NE.U32.AND P6, PT, R11, 0x1, PT ;  /* 0x000000010b00780c */ /* 0x000fe20003fc5070 */
[----:B------:R-:W-:Y:S01]  /*3fa0*/  FFMA R13, R13, R2, R30 ;  /* 0x000000020d0d7223 */ /* 0x000fe2000000001e */
[----:B------:R-:W-:Y:S02]  /*3fb0*/  SHF.R.U32.HI R11, RZ, 0x1, R20 ;  /* 0x00000001ff0b7819 */ /* 0x000fe40000011614 */
[----:B------:R-:W-:Y:S02]  /*3fc0*/  SEL R3, R18, RZ, !P0 ;  /* 0x000000ff12037207 */ /* 0x000fe40004000000 */
[----:B------:R-:W-:-:S02]  /*3fd0*/  SEL R2, R19, RZ, !P0 ;  /* 0x000000ff13027207 */ /* 0x000fc40004000000 */
[----:B------:R-:W-:Y:S02]  /*3fe0*/  SEL R18, R67, RZ, !P0 ;  /* 0x000000ff43127207 */ /* 0x000fe40004000000 */
[----:B------:R-:W-:Y:S02]  /*3ff0*/  FSEL R50, R50, RZ, P6 ;  /* 0x000000ff32327208 */ /* 0x000fe40003000000 */
[----:B------:R-:W-:Y:S02]  /*4000*/  SEL R19, R64, RZ, !P0 ;  /* 0x000000ff40137207 */ /* 0x000fe40004000000 */
[C---:B------:R-:W-:Y:S02]  /*4010*/  FSETP.GEU.AND P6, PT, R10.reuse, RZ, PT ;  /* 0x000000ff0a00720b */ /* 0x040fe40003fce000 */
[----:B------:R-:W-:Y:S01]  /*4020*/  LOP3.LUT R11, R11, 0x1, RZ, 0xc0, !PT ;  /* 0x000000010b0b7812 */ /* 0x000fe200078ec0ff */
[----:B------:R-:W-:Y:S01]  /*4030*/  FADD R3, R3, -R18 ;  /* 0x8000001203037221 */ /* 0x000fe20000000000 */
[----:B------:R-:W-:Y:S01]  /*4040*/  FSEL R10, R10, RZ, P6 ;  /* 0x000000ff0a0a7208 */ /* 0x000fe20003000000 */
[----:B------:R-:W-:Y:S01]  /*4050*/  FADD R2, R2, -R19 ;  /* 0x8000001302027221 */ /* 0x000fe20000000000 */
[----:B------:R-:W-:-:S02]  /*4060*/  SEL R17, R44, RZ, !P0 ;  /* 0x000000ff2c117207 */ /* 0x000fc40004000000 */
[----:B------:R-:W-:Y:S02]  /*4070*/  SEL R18, R69, RZ, !P0 ;  /* 0x000000ff45127207 */ /* 0x000fe40004000000 */
[----:B------:R-:W-:Y:S01]  /*4080*/  ISETP.NE.U32.AND P6, PT, R11, 0x1, PT ;  /* 0x000000010b00780c */ /* 0x000fe20003fc5070 */
[----:B------:R-:W-:Y:S01]  /*4090*/  FMUL R2, R21, R2 ;  /* 0x0000000215027220 */ /* 0x000fe20000400000 */
[----:B------:R-:W-:Y:S01]  /*40a0*/  SEL R19, R42, RZ, !P0 ;  /* 0x000000ff2a137207 */ /* 0x000fe20004000000 */
[----:B------:R-:W-:Y:S01]  /*40b0*/  FFMA R0, R17, R0, R18 ;  /* 0x0000000011007223 */ /* 0x000fe20000000012 */
[----:B------:R-:W-:Y:S02]  /*40c0*/  SEL R68, R68, RZ, !P0 ;  /* 0x000000ff44447207 */ /* 0x000fe40004000000 */
[----:B------:R-:W-:Y:S01]  /*40d0*/  FSEL R34, R34, RZ, P6 ;  /* 0x000000ff22227208 */ /* 0x000fe20003000000 */
[----:B------:R-:W-:Y:S01]  /*40e0*/  FMUL R3, R24, R3 ;  /* 0x0000000318037220 */ /* 0x000fe20000400000 */
[----:B------:R-:W-:-:S02]  /*40f0*/  SEL R12, R43, RZ, !P0 ;  /* 0x000000ff2b0c7207 */ /* 0x000fc40004000000 */
[----:B------:R-:W-:Y:S02]  /*4100*/  SEL R21, R70, RZ, !P0 ;  /* 0x000000ff46157207 */ /* 0x000fe40004000000 */
[----:B------:R-:W-:Y:S01]  /*4110*/  FSETP.GEU.AND P6, PT, R22, RZ, PT ;  /* 0x000000ff1600720b */ /* 0x000fe20003fce000 */
[----:B------:R-:W-:Y:S01]  /*4120*/  FFMA R40, R19, R40, R68 ;  /* 0x0000002813287223 */ /* 0x000fe20000000044 */
[----:B------:R-:W-:Y:S01]  /*4130*/  SEL R45, R45, RZ, !P0 ;  /* 0x000000ff2d2d7207 */ /* 0x000fe20004000000 */
[----:B------:R-:W-:Y:S01]  /*4140*/  FFMA R3, R12, R3, R21 ;  /* 0x000000030c037223 */ /* 0x000fe20000000015 */
[----:B------:R-:W-:Y:S02]  /*4150*/  SEL R72, R72, RZ, !P0 ;  /* 0x000000ff48487207 */ /* 0x000fe40004000000 */
[----:B------:R-:W-:Y:S02]  /*4160*/  FSEL R11, R22, RZ, P6 ;  /* 0x000000ff160b7208 */ /* 0x000fe40003000000 */
[----:B------:R-:W-:Y:S01]  /*4170*/  FSETP.GEU.AND P6, PT, R0, RZ, PT ;  /* 0x000000ff0000720b */ /* 0x000fe20003fce000 */
[----:B------:R-:W-:Y:S01]  /*4180*/  FFMA R2, R45, R2, R72 ;  /* 0x000000022d027223 */ /* 0x000fe20000000048 */
[----:B------:R-:W-:-:S02]  /*4190*/  @P3 FSEL R8, R51, RZ, P5 ;  /* 0x000000ff33083208 */ /* 0x000fc40002800000 */
[----:B------:R-:W-:Y:S02]  /*41a0*/  @P3 FSEL R9, R50, RZ, P5 ;  /* 0x000000ff32093208 */ /* 0x000fe40002800000 */
[----:B------:R-:W-:Y:S02]  /*41b0*/  @P3 FSEL R10, R34, RZ, P5 ;  /* 0x000000ff220a3208 */ /* 0x000fe40002800000 */
[----:B------:R-:W-:Y:S02]  /*41c0*/  @P3 FSEL R11, R52, RZ, P5 ;  /* 0x000000ff340b3208 */ /* 0x000fe40002800000 */
[----:B------:R-:W-:Y:S02]  /*41d0*/  FSETP.GEU.AND P5, PT, R40, RZ, PT ;  /* 0x000000ff2800720b */ /* 0x000fe40003fae000 */
[----:B------:R-:W-:Y:S02]  /*41e0*/  @!P0 FSEL R4, R0, RZ, P6 ;  /* 0x000000ff00048208 */ /* 0x000fe40003000000 */
[----:B------:R-:W-:-:S02]  /*41f0*/  FSETP.GEU.AND P6, PT, R3, RZ, PT ;  /* 0x000000ff0300720b */ /* 0x000fc40003fce000 */
[----:B------:R-:W-:Y:S02]  /*4200*/  SHF.R.U32.HI R0, RZ, 0xe, R20 ;  /* 0x0000000eff007819 */ /* 0x000fe40000011614 */
[----:B------:R-:W-:Y:S02]  /*4210*/  @!P0 FSEL R5, R40, RZ, P5 ;  /* 0x000000ff28058208 */ /* 0x000fe40002800000 */
[----:B------:R-:W-:Y:S02]  /*4220*/  FSETP.GEU.AND P5, PT, R2, RZ, PT ;  /* 0x000000ff0200720b */ /* 0x000fe40003fae000 */
[----:B------:R-:W-:Y:S02]  /*4230*/  @!P0 FSEL R6, R3, RZ, P6 ;  /* 0x000000ff03068208 */ /* 0x000fe40003000000 */
[----:B------:R-:W-:Y:S02]  /*4240*/  LOP3.LUT R0, R0, 0x1, RZ, 0xc0, !PT ;  /* 0x0000000100007812 */ /* 0x000fe400078ec0ff */
[----:B------:R-:W-:-:S02]  /*4250*/  FSETP.GEU.AND P6, PT, R16, RZ, PT ;  /* 0x000000ff1000720b */ /* 0x000fc40003fce000 */
[----:B------:R-:W-:Y:S02]  /*4260*/  SHF.R.U32.HI R12, RZ, 0xf, R20 ;  /* 0x0000000fff0c7819 */ /* 0x000fe40000011614 */
[----:B------:R-:W-:Y:S02]  /*4270*/  @!P0 FSEL R7, R2, RZ, P5 ;  /* 0x000000ff02078208 */ /* 0x000fe40002800000 */
[----:B------:R-:W-:Y:S01]  /*4280*/  ISETP.NE.U32.AND P0, PT, R0, 0x1, PT ;  /* 0x000000010000780c */ /* 0x000fe20003f05070 */
[----:B------:R-:W0:Y:S01]  /*4290*/  LDC.64 R2, c[0x0][0x2b0] ;  /* 0x0000ac00ff027b82 */ /* 0x000e220000000a00 */
[----:B------:R-:W-:Y:S02]  /*42a0*/  @!P2 FSEL R8, R16, RZ, P6 ;  /* 0x000000ff1008a208 */ /* 0x000fe40003000000 */
[----:B------:R-:W-:Y:S02]  /*42b0*/  LOP3.LUT R12, R12, 0x1, RZ, 0xc0, !PT ;  /* 0x000000010c0c7812 */ /* 0x000fe400078ec0ff */
[----:B------:R-:W-:-:S02]  /*42c0*/  FSETP.GEU.AND P6, PT, R14, RZ, PT ;  /* 0x000000ff0e00720b */ /* 0x000fc40003fce000 */
[--C-:B------:R-:W-:Y:S02]  /*42d0*/  SHF.R.U32.HI R0, RZ, 0xd, R20.reuse ;  /* 0x0000000dff007819 */ /* 0x100fe40000011614 */
[----:B------:R-:W-:Y:S02]  /*42e0*/  FSETP.GEU.AND P5, PT, R15, RZ, PT ;  /* 0x000000ff0f00720b */ /* 0x000fe40003fae000 */
[----:B------:R-:W-:Y:S02]  /*42f0*/  ISETP.NE.U32.AND P3, PT, R12, 0x1, PT ;  /* 0x000000010c00780c */ /* 0x000fe40003f65070 */
[----:B------:R-:W-:Y:S02]  /*4300*/  @!P2 FSEL R10, R14, RZ, P6 ;  /* 0x000000ff0e0aa208 */ /* 0x000fe40003000000 */
[----:B------:R-:W-:Y:S02]  /*4310*/  LOP3.LUT R0, R0, 0x1, RZ, 0xc0, !PT ;  /* 0x0000000100007812 */ /* 0x000fe400078ec0ff */
[----:B------:R-:W-:-:S02]  /*4320*/  SHF.R.U32.HI R12, RZ, 0x9, R20 ;  /* 0x00000009ff0c7819 */ /* 0x000fc40000011614 */
[----:B------:R-:W-:Y:S02]  /*4330*/  SHF.R.U32.HI R14, RZ, 0x8, R20 ;  /* 0x00000008ff0e7819 */ /* 0x000fe40000011614 */
[----:B------:R-:W-:Y:S02]  /*4340*/  @!P2 FSEL R9, R15, RZ, P5 ;  /* 0x000000ff0f09a208 */ /* 0x000fe40002800000 */
[----:B------:R-:W-:Y:S02]  /*4350*/  FSETP.GEU.AND P6, PT, R13, RZ, PT ;  /* 0x000000ff0d00720b */ /* 0x000fe40003fce000 */
[----:B------:R-:W-:Y:S02]  /*4360*/  ISETP.NE.U32.AND P5, PT, R0, 0x1, PT ;  /* 0x000000010000780c */ /* 0x000fe40003fa5070 */
[----:B------:R-:W-:Y:S02]  /*4370*/  LOP3.LUT R0, R12, 0x1, RZ, 0xc0, !PT ;  /* 0x000000010c007812 */ /* 0x000fe400078ec0ff */
[----:B------:R-:W-:-:S02]  /*4380*/  LOP3.LUT R14, R14, 0x1, RZ, 0xc0, !PT ;  /* 0x000000010e0e7812 */ /* 0x000fc400078ec0ff */
[--C-:B------:R-:W-:Y:S02]  /*4390*/  SHF.R.U32.HI R12, RZ, 0xa, R20.reuse ;  /* 0x0000000aff0c7819 */ /* 0x100fe40000011614 */
[----:B------:R-:W-:Y:S02]  /*43a0*/  @!P2 FSEL R11, R13, RZ, P6 ;  /* 0x000000ff0d0ba208 */ /* 0x000fe40003000000 */
[----:B------:R-:W-:Y:S02]  /*43b0*/  ISETP.NE.U32.AND P6, PT, R0, 0x1, PT ;  /* 0x000000010000780c */ /* 0x000fe40003fc5070 */
[----:B------:R-:W-:Y:S02]  /*43c0*/  ISETP.NE.U32.AND P2, PT, R14, 0x1, PT ;  /* 0x000000010e00780c */ /* 0x000fe40003f45070 */
[----:B------:R-:W-:Y:S02]  /*43d0*/  SHF.R.U32.HI R0, RZ, 0xb, R20 ;  /* 0x0000000bff007819 */ /* 0x000fe40000011614 */
[----:B------:R-:W-:-:S02]  /*43e0*/  LOP3.LUT R12, R12, 0x1, RZ, 0xc0, !PT ;  /* 0x000000010c0c7812 */ /* 0x000fc400078ec0ff */
[----:B------:R-:W-:Y:S02]  /*43f0*/  SHF.R.U32.HI R20, RZ, 0xc, R20 ;  /* 0x0000000cff147819 */ /* 0x000fe40000011614 */
[----:B------:R-:W-:Y:S02]  /*4400*/  @!P4 FSEL R4, R36, RZ, P2 ;  /* 0x000000ff2404c208 */ /* 0x000fe40001000000 */
[----:B------:R-:W-:Y:S02]  /*4410*/  ISETP.NE.U32.AND P2, PT, R12, 0x1, PT ;  /* 0x000000010c00780c */ /* 0x000fe40003f45070 */
[----:B------:R-:W-:Y:S02]  /*4420*/  LOP3.LUT R0, R0, 0x1, RZ, 0xc0, !PT ;  /* 0x0000000100007812 */ /* 0x000fe400078ec0ff */
[----:B------:R-:W-:Y:S02]  /*4430*/  LOP3.LUT R20, R20, 0x1, RZ, 0xc0, !PT ;  /* 0x0000000114147812 */ /* 0x000fe400078ec0ff */
[----:B------:R-:W-:-:S02]  /*4440*/  @!P4 FSEL R5, R35, RZ, P6 ;  /* 0x000000ff2305c208 */ /* 0x000fc40003000000 */
[----:B------:R-:W-:Y:S02]  /*4450*/  @!P4 FSEL R6, R39, RZ, P2 ;  /* 0x000000ff2706c208 */ /* 0x000fe40001000000 */
[----:B------:R-:W-:Y:S02]  /*4460*/  ISETP.NE.U32.AND P6, PT, R0, 0x1, PT ;  /* 0x000000010000780c */ /* 0x000fe40003fc5070 */
[----:B------:R-:W-:Y:S01]  /*4470*/  ISETP.NE.U32.AND P2, PT, R20, 0x1, PT ;  /* 0x000000011400780c */ /* 0x000fe20003f45070 */
[----:B0-----:R-:W-:Y:S01]  /*4480*/  IMAD.WIDE R24, R25, 0x4, R2 ;  /* 0x0000000419187825 */ /* 0x001fe200078e0202 */
[----:B------:R-:W-:Y:S02]  /*4490*/  @!P1 FSEL R11, R46, RZ, P3 ;  /* 0x000000ff2e0b9208 */ /* 0x000fe40001800000 */
[----:B------:R-:W-:Y:S02]  /*44a0*/  @!P4 FSEL R7, R38, RZ, P6 ;  /* 0x000000ff2607c208 */ /* 0x000fe40003000000 */
[----:B------:R-:W-:-:S02]  /*44b0*/  @!P1 FSEL R8, R37, RZ, P2 ;  /* 0x000000ff25089208 */ /* 0x000fc40001000000 */
[----:B------:R-:W-:Y:S02]  /*44c0*/  @!P1 FSEL R9, R49, RZ, P5 ;  /* 0x000000ff31099208 */ /* 0x000fe40002800000 */
[----:B------:R-:W-:Y:S01]  /*44d0*/  @!P1 FSEL R10, R48, RZ, P0 ;  /* 0x000000ff300a9208 */ /* 0x000fe20000000000 */
[----:B------:R-:W-:Y:S04]  /*44e0*/  STG.E.128 desc[UR4][R24.64], R4 ;  /* 0x0000000418007986 */ /* 0x000fe8000c101d04 */
[----:B------:R-:W-:Y:S01]  /*44f0*/  STG.E.128 desc[UR4][R24.64+0x800], R8 ;  /* 0x0008000818007986 */ /* 0x000fe2000c101d04 */
[----:B------:R-:W-:Y:S05]  /*4500*/  EXIT ;  /* 0x000000000000794d */ /* 0x000fea0003800000 */
.L_x_0:
[----:B------:R-:W-:-:S00]  /*4510*/  BRA `(.L_x_0) ;  /* 0xfffffffc00fc7947 */ /* 0x000fc0000383ffff */
[----:B------:R-:W-:-:S00]  /*4520*/  NOP ;  /* 0x0000000000007918 */ /* 0x000fc00000000000 */
        /* <DEDUP_REMOVED lines=13> */
.L_x_1:


//--------------------- .nv.global.init           --------------------------
	.section	.nv.global.init,"aw",@progbits
.nv.global.init:
	.type		_$_str,@object
	.size		_$_str,(_$_str_$_2 - _$_str)
_$_str:
        /*0000*/ 	.byte	0x5f, 0x5f, 0x43, 0x55, 0x44, 0x41, 0x5f, 0x46, 0x54, 0x5a, 0x00
	.type		_$_str_$_2,@object
	.size		_$_str_$_2,(.L_1 - _$_str_$_2)
_$_str_$_2:
        /*000b*/ 	.byte	0x5f, 0x5f, 0x43, 0x55, 0x44, 0x41, 0x5f, 0x50, 0x52, 0x45, 0x43, 0x5f, 0x53, 0x51, 0x52, 0x54
        /*001b*/ 	.byte	0x00
.L_1:


//--------------------- .nv.constant0.triton_poi_fused_cat_21 --------------------------
	.section	.nv.constant0.triton_poi_fused_cat_21,"a",@progbits
	.sectionflags	@""
	.align	4
.nv.constant0.triton_poi_fused_cat_21:
	.zero		700
